//
// Generated by NVIDIA NVVM Compiler
//
// Compiler Build ID: CL-36424714
// Cuda compilation tools, release 13.0, V13.0.88
// Based on NVVM 20.0.0
//

.version 9.0
.target sm_100
.address_size 64

	// .globl	_Z18calcularYoutKernelPKiPKdPii

.visible .entry _Z18calcularYoutKernelPKiPKdPii(
	.param .u64 .ptr .align 1 _Z18calcularYoutKernelPKiPKdPii_param_0,
	.param .u64 .ptr .align 1 _Z18calcularYoutKernelPKiPKdPii_param_1,
	.param .u64 .ptr .align 1 _Z18calcularYoutKernelPKiPKdPii_param_2,
	.param .u32 _Z18calcularYoutKernelPKiPKdPii_param_3
)
{
	.reg .pred 	%p<11>;
	.reg .b32 	%r<61>;
	.reg .b64 	%rd<47>;
	.reg .b64 	%fd<111>;

	ld.param.u64 	%rd16, [_Z18calcularYoutKernelPKiPKdPii_param_0];
	ld.param.u64 	%rd17, [_Z18calcularYoutKernelPKiPKdPii_param_1];
	ld.param.u64 	%rd15, [_Z18calcularYoutKernelPKiPKdPii_param_2];
	ld.param.u32 	%r20, [_Z18calcularYoutKernelPKiPKdPii_param_3];
	cvta.to.global.u64 	%rd1, %rd17;
	cvta.to.global.u64 	%rd2, %rd16;
	mov.u32 	%r1, %tid.x;
	setp.lt.s32 	%p1, %r20, 1;
	mov.b32 	%r60, 0;
	@%p1 bra 	$L__BB0_14;
	mul.lo.s32 	%r2, %r20, %r1;
	and.b32  	%r3, %r20, 15;
	setp.lt.u32 	%p2, %r20, 16;
	mov.f64 	%fd110, 0d0000000000000000;
	mov.b32 	%r57, 0;
	@%p2 bra 	$L__BB0_4;
	and.b32  	%r57, %r20, 2147483632;
	neg.s32 	%r55, %r57;
	add.s64 	%rd44, %rd2, 32;
	mul.wide.u32 	%rd18, %r2, 8;
	add.s64 	%rd19, %rd18, %rd1;
	add.s64 	%rd43, %rd19, 64;
	mov.f64 	%fd110, 0d0000000000000000;
$L__BB0_3:
	.pragma "nounroll";
	ld.global.u32 	%r23, [%rd44+-32];
	cvt.rn.f64.s32 	%fd17, %r23;
	ld.global.f64 	%fd18, [%rd43+-64];
	fma.rn.f64 	%fd19, %fd18, %fd17, %fd110;
	ld.global.u32 	%r24, [%rd44+-28];
	cvt.rn.f64.s32 	%fd20, %r24;
	ld.global.f64 	%fd21, [%rd43+-56];
	fma.rn.f64 	%fd22, %fd21, %fd20, %fd19;
	ld.global.u32 	%r25, [%rd44+-24];
	cvt.rn.f64.s32 	%fd23, %r25;
	ld.global.f64 	%fd24, [%rd43+-48];
	fma.rn.f64 	%fd25, %fd24, %fd23, %fd22;
	ld.global.u32 	%r26, [%rd44+-20];
	cvt.rn.f64.s32 	%fd26, %r26;
	ld.global.f64 	%fd27, [%rd43+-40];
	fma.rn.f64 	%fd28, %fd27, %fd26, %fd25;
	ld.global.u32 	%r27, [%rd44+-16];
	cvt.rn.f64.s32 	%fd29, %r27;
	ld.global.f64 	%fd30, [%rd43+-32];
	fma.rn.f64 	%fd31, %fd30, %fd29, %fd28;
	ld.global.u32 	%r28, [%rd44+-12];
	cvt.rn.f64.s32 	%fd32, %r28;
	ld.global.f64 	%fd33, [%rd43+-24];
	fma.rn.f64 	%fd34, %fd33, %fd32, %fd31;
	ld.global.u32 	%r29, [%rd44+-8];
	cvt.rn.f64.s32 	%fd35, %r29;
	ld.global.f64 	%fd36, [%rd43+-16];
	fma.rn.f64 	%fd37, %fd36, %fd35, %fd34;
	ld.global.u32 	%r30, [%rd44+-4];
	cvt.rn.f64.s32 	%fd38, %r30;
	ld.global.f64 	%fd39, [%rd43+-8];
	fma.rn.f64 	%fd40, %fd39, %fd38, %fd37;
	ld.global.u32 	%r31, [%rd44];
	cvt.rn.f64.s32 	%fd41, %r31;
	ld.global.f64 	%fd42, [%rd43];
	fma.rn.f64 	%fd43, %fd42, %fd41, %fd40;
	ld.global.u32 	%r32, [%rd44+4];
	cvt.rn.f64.s32 	%fd44, %r32;
	ld.global.f64 	%fd45, [%rd43+8];
	fma.rn.f64 	%fd46, %fd45, %fd44, %fd43;
	ld.global.u32 	%r33, [%rd44+8];
	cvt.rn.f64.s32 	%fd47, %r33;
	ld.global.f64 	%fd48, [%rd43+16];
	fma.rn.f64 	%fd49, %fd48, %fd47, %fd46;
	ld.global.u32 	%r34, [%rd44+12];
	cvt.rn.f64.s32 	%fd50, %r34;
	ld.global.f64 	%fd51, [%rd43+24];
	fma.rn.f64 	%fd52, %fd51, %fd50, %fd49;
	ld.global.u32 	%r35, [%rd44+16];
	cvt.rn.f64.s32 	%fd53, %r35;
	ld.global.f64 	%fd54, [%rd43+32];
	fma.rn.f64 	%fd55, %fd54, %fd53, %fd52;
	ld.global.u32 	%r36, [%rd44+20];
	cvt.rn.f64.s32 	%fd56, %r36;
	ld.global.f64 	%fd57, [%rd43+40];
	fma.rn.f64 	%fd58, %fd57, %fd56, %fd55;
	ld.global.u32 	%r37, [%rd44+24];
	cvt.rn.f64.s32 	%fd59, %r37;
	ld.global.f64 	%fd60, [%rd43+48];
	fma.rn.f64 	%fd61, %fd60, %fd59, %fd58;
	ld.global.u32 	%r38, [%rd44+28];
	cvt.rn.f64.s32 	%fd62, %r38;
	ld.global.f64 	%fd63, [%rd43+56];
	fma.rn.f64 	%fd110, %fd63, %fd62, %fd61;
	add.s32 	%r55, %r55, 16;
	add.s64 	%rd44, %rd44, 64;
	add.s64 	%rd43, %rd43, 128;
	setp.ne.s32 	%p3, %r55, 0;
	@%p3 bra 	$L__BB0_3;
$L__BB0_4:
	setp.eq.s32 	%p4, %r3, 0;
	@%p4 bra 	$L__BB0_13;
	and.b32  	%r9, %r20, 7;
	setp.lt.u32 	%p5, %r3, 8;
	@%p5 bra 	$L__BB0_7;
	cvt.u64.u32 	%rd20, %r57;
	mul.wide.u32 	%rd21, %r57, 4;
	add.s64 	%rd22, %rd2, %rd21;
	ld.global.u32 	%r39, [%rd22];
	cvt.rn.f64.s32 	%fd65, %r39;
	add.s32 	%r40, %r57, %r2;
	mul.wide.u32 	%rd23, %r40, 8;
	add.s64 	%rd24, %rd1, %rd23;
	ld.global.f64 	%fd66, [%rd24];
	fma.rn.f64 	%fd67, %fd66, %fd65, %fd110;
	ld.global.u32 	%r41, [%rd22+4];
	cvt.rn.f64.s32 	%fd68, %r41;
	cvt.u64.u32 	%rd25, %r2;
	add.s64 	%rd26, %rd20, %rd25;
	shl.b64 	%rd27, %rd26, 3;
	add.s64 	%rd28, %rd1, %rd27;
	ld.global.f64 	%fd69, [%rd28+8];
	fma.rn.f64 	%fd70, %fd69, %fd68, %fd67;
	ld.global.u32 	%r42, [%rd22+8];
	cvt.rn.f64.s32 	%fd71, %r42;
	ld.global.f64 	%fd72, [%rd28+16];
	fma.rn.f64 	%fd73, %fd72, %fd71, %fd70;
	ld.global.u32 	%r43, [%rd22+12];
	cvt.rn.f64.s32 	%fd74, %r43;
	ld.global.f64 	%fd75, [%rd28+24];
	fma.rn.f64 	%fd76, %fd75, %fd74, %fd73;
	ld.global.u32 	%r44, [%rd22+16];
	cvt.rn.f64.s32 	%fd77, %r44;
	ld.global.f64 	%fd78, [%rd28+32];
	fma.rn.f64 	%fd79, %fd78, %fd77, %fd76;
	ld.global.u32 	%r45, [%rd22+20];
	cvt.rn.f64.s32 	%fd80, %r45;
	ld.global.f64 	%fd81, [%rd28+40];
	fma.rn.f64 	%fd82, %fd81, %fd80, %fd79;
	ld.global.u32 	%r46, [%rd22+24];
	cvt.rn.f64.s32 	%fd83, %r46;
	ld.global.f64 	%fd84, [%rd28+48];
	fma.rn.f64 	%fd85, %fd84, %fd83, %fd82;
	ld.global.u32 	%r47, [%rd22+28];
	cvt.rn.f64.s32 	%fd86, %r47;
	ld.global.f64 	%fd87, [%rd28+56];
	fma.rn.f64 	%fd110, %fd87, %fd86, %fd85;
	add.s32 	%r57, %r57, 8;
$L__BB0_7:
	setp.eq.s32 	%p6, %r9, 0;
	@%p6 bra 	$L__BB0_13;
	and.b32  	%r12, %r20, 3;
	setp.lt.u32 	%p7, %r9, 4;
	@%p7 bra 	$L__BB0_10;
	cvt.u64.u32 	%rd29, %r57;
	mul.wide.u32 	%rd30, %r57, 4;
	add.s64 	%rd31, %rd2, %rd30;
	ld.global.u32 	%r48, [%rd31];
	cvt.rn.f64.s32 	%fd89, %r48;
	add.s32 	%r49, %r57, %r2;
	mul.wide.u32 	%rd32, %r49, 8;
	add.s64 	%rd33, %rd1, %rd32;
	ld.global.f64 	%fd90, [%rd33];
	fma.rn.f64 	%fd91, %fd90, %fd89, %fd110;
	ld.global.u32 	%r50, [%rd31+4];
	cvt.rn.f64.s32 	%fd92, %r50;
	cvt.u64.u32 	%rd34, %r2;
	add.s64 	%rd35, %rd29, %rd34;
	shl.b64 	%rd36, %rd35, 3;
	add.s64 	%rd37, %rd1, %rd36;
	ld.global.f64 	%fd93, [%rd37+8];
	fma.rn.f64 	%fd94, %fd93, %fd92, %fd91;
	ld.global.u32 	%r51, [%rd31+8];
	cvt.rn.f64.s32 	%fd95, %r51;
	ld.global.f64 	%fd96, [%rd37+16];
	fma.rn.f64 	%fd97, %fd96, %fd95, %fd94;
	ld.global.u32 	%r52, [%rd31+12];
	cvt.rn.f64.s32 	%fd98, %r52;
	ld.global.f64 	%fd99, [%rd37+24];
	fma.rn.f64 	%fd110, %fd99, %fd98, %fd97;
	add.s32 	%r57, %r57, 4;
$L__BB0_10:
	setp.eq.s32 	%p8, %r12, 0;
	@%p8 bra 	$L__BB0_13;
	add.s32 	%r53, %r57, %r2;
	mul.wide.u32 	%rd38, %r53, 8;
	add.s64 	%rd46, %rd1, %rd38;
	mul.wide.u32 	%rd39, %r57, 4;
	add.s64 	%rd45, %rd2, %rd39;
	neg.s32 	%r59, %r12;
$L__BB0_12:
	.pragma "nounroll";
	ld.global.u32 	%r54, [%rd45];
	cvt.rn.f64.s32 	%fd100, %r54;
	ld.global.f64 	%fd101, [%rd46];
	fma.rn.f64 	%fd110, %fd101, %fd100, %fd110;
	add.s64 	%rd46, %rd46, 8;
	add.s64 	%rd45, %rd45, 4;
	add.s32 	%r59, %r59, 1;
	setp.ne.s32 	%p9, %r59, 0;
	@%p9 bra 	$L__BB0_12;
$L__BB0_13:
	setp.gt.f64 	%p10, %fd110, 0d0000000000000000;
	selp.u32 	%r60, 1, 0, %p10;
$L__BB0_14:
	cvta.to.global.u64 	%rd40, %rd15;
	mul.wide.u32 	%rd41, %r1, 4;
	add.s64 	%rd42, %rd40, %rd41;
	st.global.u32 	[%rd42], %r60;
	ret;

}
	// .globl	_Z21actualizarPesosKernelPdPKiS1_S1_ii
.visible .entry _Z21actualizarPesosKernelPdPKiS1_S1_ii(
	.param .u64 .ptr .align 1 _Z21actualizarPesosKernelPdPKiS1_S1_ii_param_0,
	.param .u64 .ptr .align 1 _Z21actualizarPesosKernelPdPKiS1_S1_ii_param_1,
	.param .u64 .ptr .align 1 _Z21actualizarPesosKernelPdPKiS1_S1_ii_param_2,
	.param .u64 .ptr .align 1 _Z21actualizarPesosKernelPdPKiS1_S1_ii_param_3,
	.param .u32 _Z21actualizarPesosKernelPdPKiS1_S1_ii_param_4,
	.param .u32 _Z21actualizarPesosKernelPdPKiS1_S1_ii_param_5
)
{
	.reg .pred 	%p<13>;
	.reg .b32 	%r<73>;
	.reg .b64 	%rd<45>;
	.reg .b64 	%fd<76>;

	ld.param.u64 	%rd10, [_Z21actualizarPesosKernelPdPKiS1_S1_ii_param_0];
	ld.param.u64 	%rd11, [_Z21actualizarPesosKernelPdPKiS1_S1_ii_param_1];
	ld.param.u64 	%rd12, [_Z21actualizarPesosKernelPdPKiS1_S1_ii_param_2];
	ld.param.u64 	%rd13, [_Z21actualizarPesosKernelPdPKiS1_S1_ii_param_3];
	ld.param.u32 	%r15, [_Z21actualizarPesosKernelPdPKiS1_S1_ii_param_4];
	ld.param.u32 	%r16, [_Z21actualizarPesosKernelPdPKiS1_S1_ii_param_5];
	cvta.to.global.u64 	%rd1, %rd10;
	cvta.to.global.u64 	%rd2, %rd11;
	cvta.to.global.u64 	%rd14, %rd13;
	cvta.to.global.u64 	%rd15, %rd12;
	mov.u32 	%r1, %tid.x;
	mul.wide.s32 	%rd16, %r16, 4;
	add.s64 	%rd17, %rd15, %rd16;
	ld.global.u32 	%r17, [%rd17];
	setp.eq.s32 	%p1, %r17, %r1;
	selp.u32 	%r2, 1, 0, %p1;
	mul.wide.u32 	%rd18, %r1, 4;
	add.s64 	%rd3, %rd14, %rd18;
	ld.global.u32 	%r18, [%rd3];
	setp.eq.s32 	%p2, %r18, %r2;
	setp.lt.s32 	%p3, %r15, 1;
	or.pred  	%p4, %p2, %p3;
	@%p4 bra 	$L__BB1_12;
	mul.lo.s32 	%r3, %r15, %r1;
	and.b32  	%r4, %r15, 7;
	setp.lt.u32 	%p5, %r15, 8;
	mov.b32 	%r71, 0;
	@%p5 bra 	$L__BB1_4;
	and.b32  	%r71, %r15, 2147483640;
	neg.s32 	%r69, %r71;
	add.s64 	%rd44, %rd2, 16;
	mul.wide.u32 	%rd19, %r3, 8;
	add.s64 	%rd20, %rd19, %rd1;
	add.s64 	%rd43, %rd20, 32;
$L__BB1_3:
	.pragma "nounroll";
	ld.global.u32 	%r20, [%rd3];
	sub.s32 	%r21, %r2, %r20;
	cvt.rn.f64.s32 	%fd1, %r21;
	mul.f64 	%fd2, %fd1, 0d3FE0000000000000;
	ld.global.u32 	%r22, [%rd44+-16];
	cvt.rn.f64.s32 	%fd3, %r22;
	ld.global.f64 	%fd4, [%rd43+-32];
	fma.rn.f64 	%fd5, %fd2, %fd3, %fd4;
	st.global.f64 	[%rd43+-32], %fd5;
	ld.global.u32 	%r23, [%rd3];
	sub.s32 	%r24, %r2, %r23;
	cvt.rn.f64.s32 	%fd6, %r24;
	mul.f64 	%fd7, %fd6, 0d3FE0000000000000;
	ld.global.u32 	%r25, [%rd44+-12];
	cvt.rn.f64.s32 	%fd8, %r25;
	ld.global.f64 	%fd9, [%rd43+-24];
	fma.rn.f64 	%fd10, %fd7, %fd8, %fd9;
	st.global.f64 	[%rd43+-24], %fd10;
	ld.global.u32 	%r26, [%rd3];
	sub.s32 	%r27, %r2, %r26;
	cvt.rn.f64.s32 	%fd11, %r27;
	mul.f64 	%fd12, %fd11, 0d3FE0000000000000;
	ld.global.u32 	%r28, [%rd44+-8];
	cvt.rn.f64.s32 	%fd13, %r28;
	ld.global.f64 	%fd14, [%rd43+-16];
	fma.rn.f64 	%fd15, %fd12, %fd13, %fd14;
	st.global.f64 	[%rd43+-16], %fd15;
	ld.global.u32 	%r29, [%rd3];
	sub.s32 	%r30, %r2, %r29;
	cvt.rn.f64.s32 	%fd16, %r30;
	mul.f64 	%fd17, %fd16, 0d3FE0000000000000;
	ld.global.u32 	%r31, [%rd44+-4];
	cvt.rn.f64.s32 	%fd18, %r31;
	ld.global.f64 	%fd19, [%rd43+-8];
	fma.rn.f64 	%fd20, %fd17, %fd18, %fd19;
	st.global.f64 	[%rd43+-8], %fd20;
	ld.global.u32 	%r32, [%rd3];
	sub.s32 	%r33, %r2, %r32;
	cvt.rn.f64.s32 	%fd21, %r33;
	mul.f64 	%fd22, %fd21, 0d3FE0000000000000;
	ld.global.u32 	%r34, [%rd44];
	cvt.rn.f64.s32 	%fd23, %r34;
	ld.global.f64 	%fd24, [%rd43];
	fma.rn.f64 	%fd25, %fd22, %fd23, %fd24;
	st.global.f64 	[%rd43], %fd25;
	ld.global.u32 	%r35, [%rd3];
	sub.s32 	%r36, %r2, %r35;
	cvt.rn.f64.s32 	%fd26, %r36;
	mul.f64 	%fd27, %fd26, 0d3FE0000000000000;
	ld.global.u32 	%r37, [%rd44+4];
	cvt.rn.f64.s32 	%fd28, %r37;
	ld.global.f64 	%fd29, [%rd43+8];
	fma.rn.f64 	%fd30, %fd27, %fd28, %fd29;
	st.global.f64 	[%rd43+8], %fd30;
	ld.global.u32 	%r38, [%rd3];
	sub.s32 	%r39, %r2, %r38;
	cvt.rn.f64.s32 	%fd31, %r39;
	mul.f64 	%fd32, %fd31, 0d3FE0000000000000;
	ld.global.u32 	%r40, [%rd44+8];
	cvt.rn.f64.s32 	%fd33, %r40;
	ld.global.f64 	%fd34, [%rd43+16];
	fma.rn.f64 	%fd35, %fd32, %fd33, %fd34;
	st.global.f64 	[%rd43+16], %fd35;
	ld.global.u32 	%r41, [%rd3];
	sub.s32 	%r42, %r2, %r41;
	cvt.rn.f64.s32 	%fd36, %r42;
	mul.f64 	%fd37, %fd36, 0d3FE0000000000000;
	ld.global.u32 	%r43, [%rd44+12];
	cvt.rn.f64.s32 	%fd38, %r43;
	ld.global.f64 	%fd39, [%rd43+24];
	fma.rn.f64 	%fd40, %fd37, %fd38, %fd39;
	st.global.f64 	[%rd43+24], %fd40;
	add.s32 	%r69, %r69, 8;
	add.s64 	%rd44, %rd44, 32;
	add.s64 	%rd43, %rd43, 64;
	setp.ne.s32 	%p6, %r69, 0;
	@%p6 bra 	$L__BB1_3;
$L__BB1_4:
	setp.eq.s32 	%p7, %r4, 0;
	@%p7 bra 	$L__BB1_12;
	and.b32  	%r10, %r15, 3;
	setp.lt.u32 	%p8, %r4, 4;
	@%p8 bra 	$L__BB1_7;
	ld.global.u32 	%r44, [%rd3];
	sub.s32 	%r45, %r2, %r44;
	cvt.rn.f64.s32 	%fd41, %r45;
	mul.f64 	%fd42, %fd41, 0d3FE0000000000000;
	cvt.u64.u32 	%rd21, %r71;
	mul.wide.u32 	%rd22, %r71, 4;
	add.s64 	%rd23, %rd2, %rd22;
	ld.global.u32 	%r46, [%rd23];
	cvt.rn.f64.s32 	%fd43, %r46;
	add.s32 	%r47, %r71, %r3;
	mul.wide.u32 	%rd24, %r47, 8;
	add.s64 	%rd25, %rd1, %rd24;
	ld.global.f64 	%fd44, [%rd25];
	fma.rn.f64 	%fd45, %fd42, %fd43, %fd44;
	st.global.f64 	[%rd25], %fd45;
	ld.global.u32 	%r48, [%rd3];
	sub.s32 	%r49, %r2, %r48;
	cvt.rn.f64.s32 	%fd46, %r49;
	mul.f64 	%fd47, %fd46, 0d3FE0000000000000;
	ld.global.u32 	%r50, [%rd23+4];
	cvt.rn.f64.s32 	%fd48, %r50;
	cvt.u64.u32 	%rd26, %r3;
	add.s64 	%rd27, %rd21, %rd26;
	shl.b64 	%rd28, %rd27, 3;
	add.s64 	%rd29, %rd1, %rd28;
	ld.global.f64 	%fd49, [%rd29+8];
	fma.rn.f64 	%fd50, %fd47, %fd48, %fd49;
	st.global.f64 	[%rd29+8], %fd50;
	ld.global.u32 	%r51, [%rd3];
	sub.s32 	%r52, %r2, %r51;
	cvt.rn.f64.s32 	%fd51, %r52;
	mul.f64 	%fd52, %fd51, 0d3FE0000000000000;
	ld.global.u32 	%r53, [%rd23+8];
	cvt.rn.f64.s32 	%fd53, %r53;
	ld.global.f64 	%fd54, [%rd29+16];
	fma.rn.f64 	%fd55, %fd52, %fd53, %fd54;
	st.global.f64 	[%rd29+16], %fd55;
	ld.global.u32 	%r54, [%rd3];
	sub.s32 	%r55, %r2, %r54;
	cvt.rn.f64.s32 	%fd56, %r55;
	mul.f64 	%fd57, %fd56, 0d3FE0000000000000;
	ld.global.u32 	%r56, [%rd23+12];
	cvt.rn.f64.s32 	%fd58, %r56;
	ld.global.f64 	%fd59, [%rd29+24];
	fma.rn.f64 	%fd60, %fd57, %fd58, %fd59;
	st.global.f64 	[%rd29+24], %fd60;
	add.s32 	%r71, %r71, 4;
$L__BB1_7:
	setp.eq.s32 	%p9, %r10, 0;
	@%p9 bra 	$L__BB1_12;
	setp.eq.s32 	%p10, %r10, 1;
	@%p10 bra 	$L__BB1_10;
	ld.global.u32 	%r57, [%rd3];
	sub.s32 	%r58, %r2, %r57;
	cvt.rn.f64.s32 	%fd61, %r58;
	mul.f64 	%fd62, %fd61, 0d3FE0000000000000;
	cvt.u64.u32 	%rd30, %r71;
	mul.wide.u32 	%rd31, %r71, 4;
	add.s64 	%rd32, %rd2, %rd31;
	ld.global.u32 	%r59, [%rd32];
	cvt.rn.f64.s32 	%fd63, %r59;
	add.s32 	%r60, %r71, %r3;
	mul.wide.u32 	%rd33, %r60, 8;
	add.s64 	%rd34, %rd1, %rd33;
	ld.global.f64 	%fd64, [%rd34];
	fma.rn.f64 	%fd65, %fd62, %fd63, %fd64;
	st.global.f64 	[%rd34], %fd65;
	ld.global.u32 	%r61, [%rd3];
	sub.s32 	%r62, %r2, %r61;
	cvt.rn.f64.s32 	%fd66, %r62;
	mul.f64 	%fd67, %fd66, 0d3FE0000000000000;
	ld.global.u32 	%r63, [%rd32+4];
	cvt.rn.f64.s32 	%fd68, %r63;
	cvt.u64.u32 	%rd35, %r3;
	add.s64 	%rd36, %rd30, %rd35;
	shl.b64 	%rd37, %rd36, 3;
	add.s64 	%rd38, %rd1, %rd37;
	ld.global.f64 	%fd69, [%rd38+8];
	fma.rn.f64 	%fd70, %fd67, %fd68, %fd69;
	st.global.f64 	[%rd38+8], %fd70;
	add.s32 	%r71, %r71, 2;
$L__BB1_10:
	and.b32  	%r64, %r15, 1;
	setp.eq.b32 	%p11, %r64, 1;
	not.pred 	%p12, %p11;
	@%p12 bra 	$L__BB1_12;
	ld.global.u32 	%r65, [%rd3];
	sub.s32 	%r66, %r2, %r65;
	cvt.rn.f64.s32 	%fd71, %r66;
	mul.f64 	%fd72, %fd71, 0d3FE0000000000000;
	mul.wide.u32 	%rd39, %r71, 4;
	add.s64 	%rd40, %rd2, %rd39;
	ld.global.u32 	%r67, [%rd40];
	cvt.rn.f64.s32 	%fd73, %r67;
	add.s32 	%r68, %r71, %r3;
	mul.wide.u32 	%rd41, %r68, 8;
	add.s64 	%rd42, %rd1, %rd41;
	ld.global.f64 	%fd74, [%rd42];
	fma.rn.f64 	%fd75, %fd72, %fd73, %fd74;
	st.global.f64 	[%rd42], %fd75;
$L__BB1_12:
	ret;

}


// ===== COMPILED SASS (sm_100) =====

	.target	sm_100

	.elftype	@"ET_EXEC"


//--------------------- .note.nv.tkinfo           --------------------------
	.section	.note.nv.tkinfo,"",@"SHT_NOTE"
	.sectionflags	@"SHF_NOTE_NV_TKINFO"
	.tkinfo
        /*0018*/ 	.word	0x00000002
        /*0030*/ 	.string	""
        /*0030*/ 	.string	"ptxas"
        /*0030*/ 	.string	"Cuda compilation tools, release 13.0, V13.0.88"
        /*0030*/ 	.string	"Build cuda_13.0.r13.0/compiler.36424714_0"
        /*0030*/ 	.string	"-arch sm_100 -m 64 "



//--------------------- .note.nv.cuinfo           --------------------------
	.section	.note.nv.cuinfo,"",@"SHT_NOTE"
	.sectionflags	@"SHF_NOTE_NV_CUINFO"
        /*0018*/ 	.short	0x0002
        /*001a*/ 	.short	0x0064
        /*001c*/ 	.short	0x0082
	.zero		2


//--------------------- .nv.info                  --------------------------
	.section	.nv.info,"",@"SHT_CUDA_INFO"
	.align	4


	//----- nvinfo : EIATTR_REGCOUNT
	.align		4
        /*0000*/ 	.byte	0x04, 0x2f
        /*0002*/ 	.short	(.L_1 - .L_0)
	.align		4
.L_0:
        /*0004*/ 	.word	index@(_Z18calcularYoutKernelPKiPKdPii)
        /*0008*/ 	.word	0x00000020


	//----- nvinfo : EIATTR_FRAME_SIZE
	.align		4
.L_1:
        /*000c*/ 	.byte	0x04, 0x11
        /*000e*/ 	.short	(.L_3 - .L_2)
	.align		4
.L_2:
        /*0010*/ 	.word	index@(_Z18calcularYoutKernelPKiPKdPii)
        /*0014*/ 	.word	0x00000000


	//----- nvinfo : EIATTR_REGCOUNT
	.align		4
.L_3:
        /*0018*/ 	.byte	0x04, 0x2f
        /*001a*/ 	.short	(.L_5 - .L_4)
	.align		4
.L_4:
        /*001c*/ 	.word	index@(_Z21actualizarPesosKernelPdPKiS1_S1_ii)
        /*0020*/ 	.word	0x0000001b


	//----- nvinfo : EIATTR_FRAME_SIZE
	.align		4
.L_5:
        /*0024*/ 	.byte	0x04, 0x11
        /*0026*/ 	.short	(.L_7 - .L_6)
	.align		4
.L_6:
        /*0028*/ 	.word	index@(_Z21actualizarPesosKernelPdPKiS1_S1_ii)
        /*002c*/ 	.word	0x00000000


	//----- nvinfo : EIATTR_MIN_STACK_SIZE
	.align		4
.L_7:
        /*0030*/ 	.byte	0x04, 0x12
        /*0032*/ 	.short	(.L_9 - .L_8)
	.align		4
.L_8:
        /*0034*/ 	.word	index@(_Z21actualizarPesosKernelPdPKiS1_S1_ii)
        /*0038*/ 	.word	0x00000000


	//----- nvinfo : EIATTR_MIN_STACK_SIZE
	.align		4
.L_9:
        /*003c*/ 	.byte	0x04, 0x12
        /*003e*/ 	.short	(.L_11 - .L_10)
	.align		4
.L_10:
        /*0040*/ 	.word	index@(_Z18calcularYoutKernelPKiPKdPii)
        /*0044*/ 	.word	0x00000000
.L_11:


//--------------------- .nv.compat                --------------------------
	.section	.nv.compat,"",@"SHT_CUDA_COMPAT_INFO"
	.align	4
        /*0000*/ 	.byte	0x02, 0x09, 0x00, 0x00, 0x02, 0x02, 0x01, 0x00, 0x02, 0x05, 0x05, 0x00, 0x03, 0x07, 0x01, 0x01
        /*0010*/ 	.byte	0x02, 0x03, 0x00, 0x00, 0x02, 0x06, 0x01, 0x00, 0x04, 0x0b, 0x08, 0x00, 0x01, 0x00, 0x00, 0x00
        /*0020*/ 	.byte	0x00, 0x00, 0x00, 0x00


//--------------------- .nv.info._Z21actualizarPesosKernelPdPKiS1_S1_ii --------------------------
	.section	.nv.info._Z21actualizarPesosKernelPdPKiS1_S1_ii,"",@"SHT_CUDA_INFO"
	.sectionflags	@""
	.align	4


	//----- nvinfo : EIATTR_CUDA_API_VERSION
	.align		4
        /*0000*/ 	.byte	0x04, 0x37
        /*0002*/ 	.short	(.L_13 - .L_12)
.L_12:
        /*0004*/ 	.word	0x00000082


	//----- nvinfo : EIATTR_KPARAM_INFO
	.align		4
.L_13:
        /*0008*/ 	.byte	0x04, 0x17
        /*000a*/ 	.short	(.L_15 - .L_14)
.L_14:
        /*000c*/ 	.word	0x00000000
        /*0010*/ 	.short	0x0005
        /*0012*/ 	.short	0x0024
        /*0014*/ 	.byte	0x00, 0xf0, 0x11, 0x00


	//----- nvinfo : EIATTR_KPARAM_INFO
	.align		4
.L_15:
        /*0018*/ 	.byte	0x04, 0x17
        /*001a*/ 	.short	(.L_17 - .L_16)
.L_16:
        /*001c*/ 	.word	0x00000000
        /*0020*/ 	.short	0x0004
        /*0022*/ 	.short	0x0020
        /*0024*/ 	.byte	0x00, 0xf0, 0x11, 0x00


	//----- nvinfo : EIATTR_KPARAM_INFO
	.align		4
.L_17:
        /*0028*/ 	.byte	0x04, 0x17
        /*002a*/ 	.short	(.L_19 - .L_18)
.L_18:
        /*002c*/ 	.word	0x00000000
        /*0030*/ 	.short	0x0003
        /*0032*/ 	.short	0x0018
        /*0034*/ 	.byte	0x00, 0xf5, 0x21, 0x00


	//----- nvinfo : EIATTR_KPARAM_INFO
	.align		4
.L_19:
        /*0038*/ 	.byte	0x04, 0x17
        /*003a*/ 	.short	(.L_21 - .L_20)
.L_20:
        /*003c*/ 	.word	0x00000000
        /*0040*/ 	.short	0x0002
        /*0042*/ 	.short	0x0010
        /*0044*/ 	.byte	0x00, 0xf5, 0x21, 0x00


	//----- nvinfo : EIATTR_KPARAM_INFO
	.align		4
.L_21:
        /*0048*/ 	.byte	0x04, 0x17
        /*004a*/ 	.short	(.L_23 - .L_22)
.L_22:
        /*004c*/ 	.word	0x00000000
        /*0050*/ 	.short	0x0001
        /*0052*/ 	.short	0x0008
        /*0054*/ 	.byte	0x00, 0xf5, 0x21, 0x00


	//----- nvinfo : EIATTR_KPARAM_INFO
	.align		4
.L_23:
        /*0058*/ 	.byte	0x04, 0x17
        /*005a*/ 	.short	(.L_25 - .L_24)
.L_24:
        /*005c*/ 	.word	0x00000000
        /*0060*/ 	.short	0x0000
        /*0062*/ 	.short	0x0000
        /*0064*/ 	.byte	0x00, 0xf5, 0x21, 0x00


	//----- nvinfo : EIATTR_SPARSE_MMA_MASK
	.align		4
.L_25:
        /*0068*/ 	.byte	0x03, 0x50
        /*006a*/ 	.short	0x0000


	//----- nvinfo : EIATTR_MAXREG_COUNT
	.align		4
        /*006c*/ 	.byte	0x03, 0x1b
        /*006e*/ 	.short	0x00ff


	//----- nvinfo : EIATTR_MERCURY_ISA_VERSION
	.align		4
        /*0070*/ 	.byte	0x03, 0x5f
        /*0072*/ 	.short	0x0101


	//----- nvinfo : EIATTR_VRC_CTA_INIT_COUNT
	.align		4
        /*0074*/ 	.byte	0x02, 0x4a
	.zero		1
	.zero		1


	//----- nvinfo : EIATTR_EXIT_INSTR_OFFSETS
	.align		4
        /*0078*/ 	.byte	0x04, 0x1c
        /*007a*/ 	.short	(.L_27 - .L_26)


	//   ....[0]....
.L_26:
        /*007c*/ 	.word	0x000000e0


	//   ....[1]....
        /*0080*/ 	.word	0x00000710


	//   ....[2]....
        /*0084*/ 	.word	0x00000a50


	//   ....[3]....
        /*0088*/ 	.word	0x00000c70


	//   ....[4]....
        /*008c*/ 	.word	0x00000d60


	//----- nvinfo : EIATTR_CBANK_PARAM_SIZE
	.align		4
.L_27:
        /*0090*/ 	.byte	0x03, 0x19
        /*0092*/ 	.short	0x0028


	//----- nvinfo : EIATTR_PARAM_CBANK
	.align		4
        /*0094*/ 	.byte	0x04, 0x0a
        /*0096*/ 	.short	(.L_29 - .L_28)
	.align		4
.L_28:
        /*0098*/ 	.word	index@(.nv.constant0._Z21actualizarPesosKernelPdPKiS1_S1_ii)
        /*009c*/ 	.short	0x0380
        /*009e*/ 	.short	0x0028


	//----- nvinfo : EIATTR_SW_WAR
	.align		4
.L_29:
        /*00a0*/ 	.byte	0x04, 0x36
        /*00a2*/ 	.short	(.L_31 - .L_30)
.L_30:
        /*00a4*/ 	.word	0x00000008
.L_31:


//--------------------- .nv.info._Z18calcularYoutKernelPKiPKdPii --------------------------
	.section	.nv.info._Z18calcularYoutKernelPKiPKdPii,"",@"SHT_CUDA_INFO"
	.sectionflags	@""
	.align	4


	//----- nvinfo : EIATTR_CUDA_API_VERSION
	.align		4
        /*0000*/ 	.byte	0x04, 0x37
        /*0002*/ 	.short	(.L_33 - .L_32)
.L_32:
        /*0004*/ 	.word	0x00000082


	//----- nvinfo : EIATTR_KPARAM_INFO
	.align		4
.L_33:
        /*0008*/ 	.byte	0x04, 0x17
        /*000a*/ 	.short	(.L_35 - .L_34)
.L_34:
        /*000c*/ 	.word	0x00000000
        /*0010*/ 	.short	0x0003
        /*0012*/ 	.short	0x0018
        /*0014*/ 	.byte	0x00, 0xf0, 0x11, 0x00


	//----- nvinfo : EIATTR_KPARAM_INFO
	.align		4
.L_35:
        /*0018*/ 	.byte	0x04, 0x17
        /*001a*/ 	.short	(.L_37 - .L_36)
.L_36:
        /*001c*/ 	.word	0x00000000
        /*0020*/ 	.short	0x0002
        /*0022*/ 	.short	0x0010
        /*0024*/ 	.byte	0x00, 0xf5, 0x21, 0x00


	//----- nvinfo : EIATTR_KPARAM_INFO
	.align		4
.L_37:
        /*0028*/ 	.byte	0x04, 0x17
        /*002a*/ 	.short	(.L_39 - .L_38)
.L_38:
        /*002c*/ 	.word	0x00000000
        /*0030*/ 	.short	0x0001
        /*0032*/ 	.short	0x0008
        /*0034*/ 	.byte	0x00, 0xf5, 0x21, 0x00


	//----- nvinfo : EIATTR_KPARAM_INFO
	.align		4
.L_39:
        /*0038*/ 	.byte	0x04, 0x17
        /*003a*/ 	.short	(.L_41 - .L_40)
.L_40:
        /*003c*/ 	.word	0x00000000
        /*0040*/ 	.short	0x0000
        /*0042*/ 	.short	0x0000
        /*0044*/ 	.byte	0x00, 0xf5, 0x21, 0x00


	//----- nvinfo : EIATTR_SPARSE_MMA_MASK
	.align		4
.L_41:
        /*0048*/ 	.byte	0x03, 0x50
        /*004a*/ 	.short	0x0000


	//----- nvinfo : EIATTR_MAXREG_COUNT
	.align		4
        /*004c*/ 	.byte	0x03, 0x1b
        /*004e*/ 	.short	0x00ff


	//----- nvinfo : EIATTR_MERCURY_ISA_VERSION
	.align		4
        /*0050*/ 	.byte	0x03, 0x5f
        /*0052*/ 	.short	0x0101


	//----- nvinfo : EIATTR_VRC_CTA_INIT_COUNT
	.align		4
        /*0054*/ 	.byte	0x02, 0x4a
	.zero		1
	.zero		1


	//----- nvinfo : EIATTR_EXIT_INSTR_OFFSETS
	.align		4
        /*0058*/ 	.byte	0x04, 0x1c
        /*005a*/ 	.short	(.L_43 - .L_42)


	//   ....[0]....
.L_42:
        /*005c*/ 	.word	0x00000cf0


	//----- nvinfo : EIATTR_CBANK_PARAM_SIZE
	.align		4
.L_43:
        /*0060*/ 	.byte	0x03, 0x19
        /*0062*/ 	.short	0x001c


	//----- nvinfo : EIATTR_PARAM_CBANK
	.align		4
        /*0064*/ 	.byte	0x04, 0x0a
        /*0066*/ 	.short	(.L_45 - .L_44)
	.align		4
.L_44:
        /*0068*/ 	.word	index@(.nv.constant0._Z18calcularYoutKernelPKiPKdPii)
        /*006c*/ 	.short	0x0380
        /*006e*/ 	.short	0x001c


	//----- nvinfo : EIATTR_SW_WAR
	.align		4
.L_45:
        /*0070*/ 	.byte	0x04, 0x36
        /*0072*/ 	.short	(.L_47 - .L_46)
.L_46:
        /*0074*/ 	.word	0x00000008
.L_47:


//--------------------- .nv.callgraph             --------------------------
	.section	.nv.callgraph,"",@"SHT_CUDA_CALLGRAPH"
	.align	4
	.sectionentsize	8
	.align		4
        /*0000*/ 	.word	0x00000000
	.align		4
        /*0004*/ 	.word	0xffffffff
	.align		4
        /*0008*/ 	.word	0x00000000
	.align		4
        /*000c*/ 	.word	0xfffffffe
	.align		4
        /*0010*/ 	.word	0x00000000
	.align		4
        /*0014*/ 	.word	0xfffffffd
	.align		4
        /*0018*/ 	.word	0x00000000
	.align		4
        /*001c*/ 	.word	0xfffffffc


//--------------------- .text._Z21actualizarPesosKernelPdPKiS1_S1_ii --------------------------
	.section	.text._Z21actualizarPesosKernelPdPKiS1_S1_ii,"ax",@progbits
	.align	128
        .global         _Z21actualizarPesosKernelPdPKiS1_S1_ii
        .type           _Z21actualizarPesosKernelPdPKiS1_S1_ii,@function
        .size           _Z21actualizarPesosKernelPdPKiS1_S1_ii,(.L_x_13 - _Z21actualizarPesosKernelPdPKiS1_S1_ii)
        .other          _Z21actualizarPesosKernelPdPKiS1_S1_ii,@"STO_CUDA_ENTRY STV_DEFAULT"
_Z21actualizarPesosKernelPdPKiS1_S1_ii:
.text._Z21actualizarPesosKernelPdPKiS1_S1_ii:
[----:B------:R-:W-:Y:S08]  /*0000*/  LDC R1, c[0x0][0x37c] ;  /* 0x0000df00ff017b82 */ /* 0x000ff00000000800 */
[----:B------:R-:W0:Y:S01]  /*0010*/  LDC.64 R6, c[0x0][0x390] ;  /* 0x0000e400ff067b82 */ /* 0x000e220000000a00 */
[----:B------:R-:W1:Y:S01]  /*0020*/  S2R R9, SR_TID.X ;  /* 0x0000000000097919 */ /* 0x000e620000002100 */
[----:B------:R-:W2:Y:S06]  /*0030*/  LDCU.64 UR6, c[0x0][0x358] ;  /* 0x00006b00ff0677ac */ /* 0x000eac0008000a00 */
[----:B------:R-:W0:Y:S08]  /*0040*/  LDC.64 R2, c[0x0][0x3a0] ;  /* 0x0000e800ff027b82 */ /* 0x000e300000000a00 */
[----:B------:R-:W1:Y:S01]  /*0050*/  LDC.64 R4, c[0x0][0x398] ;  /* 0x0000e600ff047b82 */ /* 0x000e620000000a00 */
[----:B0-----:R-:W-:-:S06]  /*0060*/  IMAD.WIDE R6, R3, 0x4, R6 ;  /* 0x0000000403067825 */ /* 0x001fcc00078e0206 */
[----:B--2---:R-:W2:Y:S01]  /*0070*/  LDG.E R6, desc[UR6][R6.64] ;  /* 0x0000000606067981 */ /* 0x004ea2000c1e1900 */
[----:B-1----:R-:W-:-:S05]  /*0080*/  IMAD.WIDE.U32 R4, R9, 0x4, R4 ;  /* 0x0000000409047825 */ /* 0x002fca00078e0004 */
[----:B------:R-:W3:Y:S01]  /*0090*/  LDG.E R3, desc[UR6][R4.64] ;  /* 0x0000000604037981 */ /* 0x000ee2000c1e1900 */
[----:B------:R-:W-:Y:S02]  /*00a0*/  ISETP.GE.AND P0, PT, R2, 0x1, PT ;  /* 0x000000010200780c */ /* 0x000fe40003f06270 */
[----:B--2---:R-:W-:-:S04]  /*00b0*/  ISETP.NE.AND P1, PT, R6, R9, PT ;  /* 0x000000090600720c */ /* 0x004fc80003f25270 */
[----:B------:R-:W-:-:S04]  /*00c0*/  SEL R0, RZ, 0x1, P1 ;  /* 0x00000001ff007807 */ /* 0x000fc80000800000 */
[----:B---3--:R-:W-:-:S13]  /*00d0*/  ISETP.EQ.OR P0, PT, R3, R0, !P0 ;  /* 0x000000000300720c */ /* 0x008fda0004702670 */
[----:B------:R-:W-:Y:S05]  /*00e0*/  @P0 EXIT ;  /* 0x000000000000094d */ /* 0x000fea0003800000 */
[C---:B------:R-:W-:Y:S01]  /*00f0*/  ISETP.GE.U32.AND P1, PT, R2.reuse, 0x8, PT ;  /* 0x000000080200780c */ /* 0x040fe20003f26070 */
[----:B------:R-:W-:Y:S01]  /*0100*/  IMAD R3, R9, R2, RZ ;  /* 0x0000000209037224 */ /* 0x000fe200078e02ff */
[----:B------:R-:W-:Y:S01]  /*0110*/  LOP3.LUT R14, R2, 0x7, RZ, 0xc0, !PT ;  /* 0x00000007020e7812 */ /* 0x000fe200078ec0ff */
[----:B------:R-:W-:-:S03]  /*0120*/  IMAD.MOV.U32 R10, RZ, RZ, RZ ;  /* 0x000000ffff0a7224 */ /* 0x000fc600078e00ff */
[----:B------:R-:W-:-:S07]  /*0130*/  ISETP.NE.AND P0, PT, R14, RZ, PT ;  /* 0x000000ff0e00720c */ /* 0x000fce0003f05270 */
[----:B------:R-:W-:Y:S06]  /*0140*/  @!P1 BRA `(.L_x_0) ;  /* 0x0000000400709947 */ /* 0x000fec0003800000 */
[----:B------:R-:W0:Y:S01]  /*0150*/  LDC.64 R6, c[0x0][0x380] ;  /* 0x0000e000ff067b82 */ /* 0x000e220000000a00 */
[----:B------:R-:W1:Y:S01]  /*0160*/  LDCU.64 UR4, c[0x0][0x388] ;  /* 0x00007100ff0477ac */ /* 0x000e620008000a00 */
[----:B------:R-:W-:-:S05]  /*0170*/  LOP3.LUT R10, R2, 0x7ffffff8, RZ, 0xc0, !PT ;  /* 0x7ffffff8020a7812 */ /* 0x000fca00078ec0ff */
[----:B------:R-:W-:Y:S01]  /*0180*/  IMAD.MOV R11, RZ, RZ, -R10 ;  /* 0x000000ffff0b7224 */ /* 0x000fe200078e0a0a */
[----:B-1----:R-:W-:-:S04]  /*0190*/  UIADD3 UR4, UP0, UPT, UR4, 0x10, URZ ;  /* 0x0000001004047890 */ /* 0x002fc8000ff1e0ff */
[----:B------:R-:W-:Y:S01]  /*01a0*/  UIADD3.X UR5, UPT, UPT, URZ, UR5, URZ, UP0, !UPT ;  /* 0x00000005ff057290 */ /* 0x000fe200087fe4ff */
[----:B0-----:R-:W-:-:S03]  /*01b0*/  IMAD.WIDE.U32 R6, R3, 0x8, R6 ;  /* 0x0000000803067825 */ /* 0x001fc600078e0006 */
[----:B------:R-:W-:Y:S02]  /*01c0*/  IADD3 R16, P1, PT, R6, 0x20, RZ ;  /* 0x0000002006107810 */ /* 0x000fe40007f3e0ff */
[----:B------:R-:W-:-:S03]  /*01d0*/  MOV R6, UR4 ;  /* 0x0000000400067c02 */ /* 0x000fc60008000f00 */
[----:B------:R-:W-:Y:S02]  /*01e0*/  IMAD.X R17, RZ, RZ, R7, P1 ;  /* 0x000000ffff117224 */ /* 0x000fe400008e0607 */
[----:B------:R-:W-:-:S07]  /*01f0*/  IMAD.U32 R7, RZ, RZ, UR5 ;  /* 0x00000005ff077e24 */ /* 0x000fce000f8e00ff */
.L_x_1:
[----:B------:R-:W2:Y:S04]  /*0200*/  LDG.E R15, desc[UR6][R4.64] ;  /* 0x00000006040f7981 */ /* 0x000ea8000c1e1900 */
[----:B------:R-:W3:Y:S01]  /*0210*/  LDG.E R22, desc[UR6][R6.64+-0x10] ;  /* 0xfffff00606167981 */ /* 0x000ee2000c1e1900 */
[----:B0-----:R-:W-:Y:S01]  /*0220*/  IMAD.MOV.U32 R8, RZ, RZ, R16 ;  /* 0x000000ffff087224 */ /* 0x001fe200078e0010 */
[----:B------:R-:W-:-:S05]  /*0230*/  MOV R9, R17 ;  /* 0x0000001100097202 */ /* 0x000fca0000000f00 */
[----:B------:R-:W4:Y:S01]  /*0240*/  LDG.E.64 R12, desc[UR6][R8.64+-0x20] ;  /* 0xffffe006080c7981 */ /* 0x000f22000c1e1b00 */
[----:B--2---:R-:W-:-:S04]  /*0250*/  IMAD.IADD R15, R0, 0x1, -R15 ;  /* 0x00000001000f7824 */ /* 0x004fc800078e0a0f */
[----:B------:R-:W0:Y:S08]  /*0260*/  I2F.F64 R16, R15 ;  /* 0x0000000f00107312 */ /* 0x000e300000201c00 */
[----:B---3--:R-:W4:Y:S01]  /*0270*/  I2F.F64 R18, R22 ;  /* 0x0000001600127312 */ /* 0x008f220000201c00 */
[----:B0-----:R-:W-:-:S08]  /*0280*/  DMUL R16, R16, 0.5 ;  /* 0x3fe0000010107828 */ /* 0x001fd00000000000 */
[----:B----4-:R-:W-:Y:S01]  /*0290*/  DFMA R16, R16, R18, R12 ;  /* 0x000000121010722b */ /* 0x010fe2000000000c */
[----:B------:R-:W2:Y:S06]  /*02a0*/  LDG.E.64 R12, desc[UR6][R8.64+-0x18] ;  /* 0xffffe806080c7981 */ /* 0x000eac000c1e1b00 */
[----:B------:R0:W-:Y:S04]  /*02b0*/  STG.E.64 desc[UR6][R8.64+-0x20], R16 ;  /* 0xffffe01008007986 */ /* 0x0001e8000c101b06 */
[----:B------:R-:W3:Y:S04]  /*02c0*/  LDG.E R19, desc[UR6][R4.64] ;  /* 0x0000000604137981 */ /* 0x000ee8000c1e1900 */
[----:B------:R-:W4:Y:S01]  /*02d0*/  LDG.E R24, desc[UR6][R6.64+-0xc] ;  /* 0xfffff40606187981 */ /* 0x000f22000c1e1900 */
[----:B---3--:R-:W-:-:S04]  /*02e0*/  IMAD.IADD R23, R0, 0x1, -R19 ;  /* 0x0000000100177824 */ /* 0x008fc800078e0a13 */
[----:B------:R-:W1:Y:S08]  /*02f0*/  I2F.F64 R18, R23 ;  /* 0x0000001700127312 */ /* 0x000e700000201c00 */
[----:B----4-:R-:W2:Y:S01]  /*0300*/  I2F.F64 R20, R24 ;  /* 0x0000001800147312 */ /* 0x010ea20000201c00 */
[----:B-1----:R-:W-:-:S08]  /*0310*/  DMUL R18, R18, 0.5 ;  /* 0x3fe0000012127828 */ /* 0x002fd00000000000 */
[----:B--2---:R-:W-:Y:S01]  /*0320*/  DFMA R18, R18, R20, R12 ;  /* 0x000000141212722b */ /* 0x004fe2000000000c */
[----:B------:R-:W2:Y:S06]  /*0330*/  LDG.E.64 R12, desc[UR6][R8.64+-0x10] ;  /* 0xfffff006080c7981 */ /* 0x000eac000c1e1b00 */
[----:B------:R1:W-:Y:S04]  /*0340*/  STG.E.64 desc[UR6][R8.64+-0x18], R18 ;  /* 0xffffe81208007986 */ /* 0x0003e8000c101b06 */
[----:B------:R-:W3:Y:S04]  /*0350*/  LDG.E R15, desc[UR6][R4.64] ;  /* 0x00000006040f7981 */ /* 0x000ee8000c1e1900 */
[----:B------:R-:W4:Y:S01]  /*0360*/  LDG.E R22, desc[UR6][R6.64+-0x8] ;  /* 0xfffff80606167981 */ /* 0x000f22000c1e1900 */
[----:B---3--:R-:W-:-:S04]  /*0370*/  IADD3 R15, PT, PT, R0, -R15, RZ ;  /* 0x8000000f000f7210 */ /* 0x008fc80007ffe0ff */
[----:B0-----:R-:W0:Y:S08]  /*0380*/  I2F.F64 R16, R15 ;  /* 0x0000000f00107312 */ /* 0x001e300000201c00 */
[----:B----4-:R-:W2:Y:S01]  /*0390*/  I2F.F64 R20, R22 ;  /* 0x0000001600147312 */ /* 0x010ea20000201c00 */
[----:B0-----:R-:W-:-:S08]  /*03a0*/  DMUL R16, R16, 0.5 ;  /* 0x3fe0000010107828 */ /* 0x001fd00000000000 */
[----:B--2---:R-:W-:Y:S01]  /*03b0*/  DFMA R16, R16, R20, R12 ;  /* 0x000000141010722b */ /* 0x004fe2000000000c */
[----:B------:R-:W2:Y:S06]  /*03c0*/  LDG.E.64 R12, desc[UR6][R8.64+-0x8] ;  /* 0xfffff806080c7981 */ /* 0x000eac000c1e1b00 */
[----:B------:R0:W-:Y:S04]  /*03d0*/  STG.E.64 desc[UR6][R8.64+-0x10], R16 ;  /* 0xfffff01008007986 */ /* 0x0001e8000c101b06 */
[----:B------:R-:W3:Y:S04]  /*03e0*/  LDG.E R21, desc[UR6][R4.64] ;  /* 0x0000000604157981 */ /* 0x000ee8000c1e1900 */
[----:B------:R-:W4:Y:S01]  /*03f0*/  LDG.E R24, desc[UR6][R6.64+-0x4] ;  /* 0xfffffc0606187981 */ /* 0x000f22000c1e1900 */
[----:B---3--:R-:W-:-:S04]  /*0400*/  IMAD.IADD R23, R0, 0x1, -R21 ;  /* 0x0000000100177824 */ /* 0x008fc800078e0a15 */
[----:B-1----:R-:W1:Y:S08]  /*0410*/  I2F.F64 R18, R23 ;  /* 0x0000001700127312 */ /* 0x002e700000201c00 */
[----:B----4-:R-:W2:Y:S01]  /*0420*/  I2F.F64 R20, R24 ;  /* 0x0000001800147312 */ /* 0x010ea20000201c00 */
[----:B-1----:R-:W-:-:S08]  /*0430*/  DMUL R18, R18, 0.5 ;  /* 0x3fe0000012127828 */ /* 0x002fd00000000000 */
[----:B--2---:R-:W-:Y:S01]  /*0440*/  DFMA R18, R18, R20, R12 ;  /* 0x000000141212722b */ /* 0x004fe2000000000c */
[----:B------:R-:W2:Y:S06]  /*0450*/  LDG.E.64 R12, desc[UR6][R8.64] ;  /* 0x00000006080c7981 */ /* 0x000eac000c1e1b00 */
[----:B------:R1:W-:Y:S04]  /*0460*/  STG.E.64 desc[UR6][R8.64+-0x8], R18 ;  /* 0xfffff81208007986 */ /* 0x0003e8000c101b06 */
[----:B------:R-:W3:Y:S04]  /*0470*/  LDG.E R15, desc[UR6][R4.64] ;  /* 0x00000006040f7981 */ /* 0x000ee8000c1e1900 */
[----:B------:R-:W4:Y:S01]  /*0480*/  LDG.E R22, desc[UR6][R6.64] ;  /* 0x0000000606167981 */ /* 0x000f22000c1e1900 */
[----:B---3--:R-:W-:-:S04]  /*0490*/  IMAD.IADD R15, R0, 0x1, -R15 ;  /* 0x00000001000f7824 */ /* 0x008fc800078e0a0f */
        /* <DEDUP_REMOVED lines=8> */
[----:B---3--:R-:W-:-:S04]  /*0520*/  IADD3 R23, PT, PT, R0, -R21, RZ ;  /* 0x8000001500177210 */ /* 0x008fc80007ffe0ff */
[----:B-1----:R-:W1:Y:S08]  /*0530*/  I2F.F64 R18, R23 ;  /* 0x0000001700127312 */ /* 0x002e700000201c00 */
[----:B----4-:R-:W2:Y:S01]  /*0540*/  I2F.F64 R20, R24 ;  /* 0x0000001800147312 */ /* 0x010ea20000201c00 */
[----:B-1----:R-:W-:-:S08]  /*0550*/  DMUL R18, R18, 0.5 ;  /* 0x3fe0000012127828 */ /* 0x002fd00000000000 */
[----:B--2---:R-:W-:Y:S01]  /*0560*/  DFMA R18, R18, R20, R12 ;  /* 0x000000141212722b */ /* 0x004fe2000000000c */
[----:B------:R-:W2:Y:S06]  /*0570*/  LDG.E.64 R12, desc[UR6][R8.64+0x10] ;  /* 0x00001006080c7981 */ /* 0x000eac000c1e1b00 */
[----:B------:R-:W-:Y:S04]  /*0580*/  STG.E.64 desc[UR6][R8.64+0x8], R18 ;  /* 0x0000081208007986 */ /* 0x000fe8000c101b06 */
        /* <DEDUP_REMOVED lines=10> */
[----:B------:R1:W4:Y:S01]  /*0630*/  LDG.E R20, desc[UR6][R6.64+0xc] ;  /* 0x00000c0606147981 */ /* 0x000322000c1e1900 */
[----:B------:R-:W-:-:S04]  /*0640*/  IADD3 R11, PT, PT, R11, 0x8, RZ ;  /* 0x000000080b0b7810 */ /* 0x000fc80007ffe0ff */
[----:B------:R-:W-:Y:S02]  /*0650*/  ISETP.NE.AND P1, PT, R11, RZ, PT ;  /* 0x000000ff0b00720c */ /* 0x000fe40003f25270 */
[----:B0-----:R-:W-:Y:S02]  /*0660*/  IADD3 R16, P3, PT, R8, 0x40, RZ ;  /* 0x0000004008107810 */ /* 0x001fe40007f7e0ff */
[----:B-1----:R-:W-:-:S03]  /*0670*/  IADD3 R6, P2, PT, R6, 0x20, RZ ;  /* 0x0000002006067810 */ /* 0x002fc60007f5e0ff */
[----:B------:R-:W-:Y:S02]  /*0680*/  IMAD.X R17, RZ, RZ, R9, P3 ;  /* 0x000000ffff117224 */ /* 0x000fe400018e0609 */
[----:B------:R-:W-:Y:S02]  /*0690*/  IMAD.X R7, RZ, RZ, R7, P2 ;  /* 0x000000ffff077224 */ /* 0x000fe400010e0607 */
[----:B---3--:R-:W-:-:S04]  /*06a0*/  IMAD.IADD R23, R0, 0x1, -R21 ;  /* 0x0000000100177824 */ /* 0x008fc800078e0a15 */
[----:B------:R-:W0:Y:S08]  /*06b0*/  I2F.F64 R18, R23 ;  /* 0x0000001700127312 */ /* 0x000e300000201c00 */
[----:B----4-:R-:W2:Y:S01]  /*06c0*/  I2F.F64 R20, R20 ;  /* 0x0000001400147312 */ /* 0x010ea20000201c00 */
[----:B0-----:R-:W-:-:S08]  /*06d0*/  DMUL R18, R18, 0.5 ;  /* 0x3fe0000012127828 */ /* 0x001fd00000000000 */
[----:B--2---:R-:W-:-:S07]  /*06e0*/  DFMA R12, R18, R20, R12 ;  /* 0x00000014120c722b */ /* 0x004fce000000000c */
[----:B------:R0:W-:Y:S01]  /*06f0*/  STG.E.64 desc[UR6][R8.64+0x18], R12 ;  /* 0x0000180c08007986 */ /* 0x0001e2000c101b06 */
[----:B------:R-:W-:Y:S05]  /*0700*/  @P1 BRA `(.L_x_1) ;  /* 0xfffffff800bc1947 */ /* 0x000fea000383ffff */
.L_x_0:
[----:B------:R-:W-:Y:S05]  /*0710*/  @!P0 EXIT ;  /* 0x000000000000894d */ /* 0x000fea0003800000 */
[----:B------:R-:W-:Y:S02]  /*0720*/  ISETP.GE.U32.AND P0, PT, R14, 0x4, PT ;  /* 0x000000040e00780c */ /* 0x000fe40003f06070 */
[----:B------:R-:W-:-:S04]  /*0730*/  LOP3.LUT R11, R2, 0x3, RZ, 0xc0, !PT ;  /* 0x00000003020b7812 */ /* 0x000fc800078ec0ff */
[----:B------:R-:W-:-:S07]  /*0740*/  ISETP.NE.AND P1, PT, R11, RZ, PT ;  /* 0x000000ff0b00720c */ /* 0x000fce0003f25270 */
[----:B------:R-:W-:Y:S06]  /*0750*/  @!P0 BRA `(.L_x_2) ;  /* 0x0000000000bc8947 */ /* 0x000fec0003800000 */
[----:B------:R-:W1:Y:S01]  /*0760*/  LDC.64 R6, c[0x0][0x388] ;  /* 0x0000e200ff067b82 */ /* 0x000e620000000a00 */
[----:B------:R-:W2:Y:S07]  /*0770*/  LDG.E R15, desc[UR6][R4.64] ;  /* 0x00000006040f7981 */ /* 0x000eae000c1e1900 */
[----:B0-----:R-:W0:Y:S01]  /*0780*/  LDC.64 R12, c[0x0][0x380] ;  /* 0x0000e000ff0c7b82 */ /* 0x001e220000000a00 */
[----:B------:R-:W-:Y:S01]  /*0790*/  IADD3 R9, PT, PT, R3, R10, RZ ;  /* 0x0000000a03097210 */ /* 0x000fe20007ffe0ff */
[----:B------:R-:W3:Y:S01]  /*07a0*/  LDCU.64 UR4, c[0x0][0x380] ;  /* 0x00007000ff0477ac */ /* 0x000ee20008000a00 */
[----:B-1----:R-:W-:-:S05]  /*07b0*/  IMAD.WIDE.U32 R6, R10, 0x4, R6 ;  /* 0x000000040a067825 */ /* 0x002fca00078e0006 */
[----:B------:R-:W4:Y:S01]  /*07c0*/  LDG.E R19, desc[UR6][R6.64] ;  /* 0x0000000606137981 */ /* 0x000f22000c1e1900 */
[----:B0-----:R-:W-:-:S05]  /*07d0*/  IMAD.WIDE.U32 R12, R9, 0x8, R12 ;  /* 0x00000008090c7825 */ /* 0x001fca00078e000c */
[----:B------:R-:W5:Y:S01]  /*07e0*/  LDG.E.64 R8, desc[UR6][R12.64] ;  /* 0x000000060c087981 */ /* 0x000f62000c1e1b00 */
[----:B--2---:R-:W-:-:S04]  /*07f0*/  IMAD.IADD R18, R0, 0x1, -R15 ;  /* 0x0000000100127824 */ /* 0x004fc800078e0a0f */
[----:B------:R-:W0:Y:S02]  /*0800*/  I2F.F64 R14, R18 ;  /* 0x00000012000e7312 */ /* 0x000e240000201c00 */
[----:B0-----:R-:W-:-:S06]  /*0810*/  DMUL R14, R14, 0.5 ;  /* 0x3fe000000e0e7828 */ /* 0x001fcc0000000000 */
[----:B----4-:R-:W5:Y:S02]  /*0820*/  I2F.F64 R16, R19 ;  /* 0x0000001300107312 */ /* 0x010f640000201c00 */
[----:B-----5:R-:W-:-:S07]  /*0830*/  DFMA R16, R14, R16, R8 ;  /* 0x000000100e10722b */ /* 0x020fce0000000008 */
[----:B------:R0:W-:Y:S04]  /*0840*/  STG.E.64 desc[UR6][R12.64], R16 ;  /* 0x000000100c007986 */ /* 0x0001e8000c101b06 */
[----:B------:R-:W2:Y:S01]  /*0850*/  LDG.E R21, desc[UR6][R4.64] ;  /* 0x0000000604157981 */ /* 0x000ea2000c1e1900 */
[----:B------:R-:W-:-:S03]  /*0860*/  IADD3 R9, P0, PT, R3, R10, RZ ;  /* 0x0000000a03097210 */ /* 0x000fc60007f1e0ff */
[----:B------:R-:W4:Y:S02]  /*0870*/  LDG.E R20, desc[UR6][R6.64+0x4] ;  /* 0x0000040606147981 */ /* 0x000f24000c1e1900 */
[----:B------:R-:W-:Y:S01]  /*0880*/  IMAD.X R14, RZ, RZ, RZ, P0 ;  /* 0x000000ffff0e7224 */ /* 0x000fe200000e06ff */
[----:B---3--:R-:W-:-:S04]  /*0890*/  LEA R8, P0, R9, UR4, 0x3 ;  /* 0x0000000409087c11 */ /* 0x008fc8000f8018ff */
[----:B------:R-:W-:-:S05]  /*08a0*/  LEA.HI.X R9, R9, UR5, R14, 0x3, P0 ;  /* 0x0000000509097c11 */ /* 0x000fca00080f1c0e */
[----:B------:R-:W3:Y:S04]  /*08b0*/  LDG.E.64 R14, desc[UR6][R8.64+0x8] ;  /* 0x00000806080e7981 */ /* 0x000ee8000c1e1b00 */
[----:B0-----:R-:W5:Y:S01]  /*08c0*/  LDG.E.64 R12, desc[UR6][R8.64+0x10] ;  /* 0x00001006080c7981 */ /* 0x001f62000c1e1b00 */
[----:B--2---:R-:W-:-:S04]  /*08d0*/  IADD3 R22, PT, PT, R0, -R21, RZ ;  /* 0x8000001500167210 */ /* 0x004fc80007ffe0ff */
[----:B------:R-:W0:Y:S08]  /*08e0*/  I2F.F64 R18, R22 ;  /* 0x0000001600127312 */ /* 0x000e300000201c00 */
[----:B----4-:R-:W3:Y:S01]  /*08f0*/  I2F.F64 R20, R20 ;  /* 0x0000001400147312 */ /* 0x010ee20000201c00 */
[----:B0-----:R-:W-:-:S08]  /*0900*/  DMUL R18, R18, 0.5 ;  /* 0x3fe0000012127828 */ /* 0x001fd00000000000 */
[----:B---3--:R-:W-:-:S07]  /*0910*/  DFMA R14, R18, R20, R14 ;  /* 0x00000014120e722b */ /* 0x008fce000000000e */
[----:B------:R0:W-:Y:S04]  /*0920*/  STG.E.64 desc[UR6][R8.64+0x8], R14 ;  /* 0x0000080e08007986 */ /* 0x0001e8000c101b06 */
[----:B------:R-:W2:Y:S04]  /*0930*/  LDG.E R17, desc[UR6][R4.64] ;  /* 0x0000000604117981 */ /* 0x000ea8000c1e1900 */
[----:B------:R-:W3:Y:S01]  /*0940*/  LDG.E R23, desc[UR6][R6.64+0x8] ;  /* 0x0000080606177981 */ /* 0x000ee2000c1e1900 */
[----:B--2---:R-:W-:-:S04]  /*0950*/  IMAD.IADD R21, R0, 0x1, -R17 ;  /* 0x0000000100157824 */ /* 0x004fc800078e0a11 */
[----:B------:R-:W1:Y:S08]  /*0960*/  I2F.F64 R16, R21 ;  /* 0x0000001500107312 */ /* 0x000e700000201c00 */
[----:B---3--:R-:W5:Y:S01]  /*0970*/  I2F.F64 R18, R23 ;  /* 0x0000001700127312 */ /* 0x008f620000201c00 */
[----:B-1----:R-:W-:-:S08]  /*0980*/  DMUL R16, R16, 0.5 ;  /* 0x3fe0000010107828 */ /* 0x002fd00000000000 */
[----:B-----5:R-:W-:Y:S01]  /*0990*/  DFMA R12, R16, R18, R12 ;  /* 0x00000012100c722b */ /* 0x020fe2000000000c */
[----:B------:R-:W2:Y:S06]  /*09a0*/  LDG.E.64 R18, desc[UR6][R8.64+0x18] ;  /* 0x0000180608127981 */ /* 0x000eac000c1e1b00 */
[----:B------:R1:W-:Y:S04]  /*09b0*/  STG.E.64 desc[UR6][R8.64+0x10], R12 ;  /* 0x0000100c08007986 */ /* 0x0003e8000c101b06 */
[----:B------:R-:W3:Y:S04]  /*09c0*/  LDG.E R17, desc[UR6][R4.64] ;  /* 0x0000000604117981 */ /* 0x000ee8000c1e1900 */
[----:B------:R-:W4:Y:S01]  /*09d0*/  LDG.E R16, desc[UR6][R6.64+0xc] ;  /* 0x00000c0606107981 */ /* 0x000f22000c1e1900 */
[----:B------:R-:W-:Y:S01]  /*09e0*/  IADD3 R10, PT, PT, R10, 0x4, RZ ;  /* 0x000000040a0a7810 */ /* 0x000fe20007ffe0ff */
[----:B---3--:R-:W-:-:S04]  /*09f0*/  IMAD.IADD R20, R0, 0x1, -R17 ;  /* 0x0000000100147824 */ /* 0x008fc800078e0a11 */
[----:B0-----:R-:W0:Y:S08]  /*0a00*/  I2F.F64 R14, R20 ;  /* 0x00000014000e7312 */ /* 0x001e300000201c00 */
[----:B----4-:R-:W2:Y:S01]  /*0a10*/  I2F.F64 R16, R16 ;  /* 0x0000001000107312 */ /* 0x010ea20000201c00 */
[----:B0-----:R-:W-:-:S08]  /*0a20*/  DMUL R14, R14, 0.5 ;  /* 0x3fe000000e0e7828 */ /* 0x001fd00000000000 */
[----:B--2---:R-:W-:-:S07]  /*0a30*/  DFMA R14, R14, R16, R18 ;  /* 0x000000100e0e722b */ /* 0x004fce0000000012 */
[----:B------:R1:W-:Y:S04]  /*0a40*/  STG.E.64 desc[UR6][R8.64+0x18], R14 ;  /* 0x0000180e08007986 */ /* 0x0003e8000c101b06 */
.L_x_2:
[----:B------:R-:W-:Y:S05]  /*0a50*/  @!P1 EXIT ;  /* 0x000000000000994d */ /* 0x000fea0003800000 */
[----:B------:R-:W-:Y:S02]  /*0a60*/  ISETP.NE.AND P0, PT, R11, 0x1, PT ;  /* 0x000000010b00780c */ /* 0x000fe40003f05270 */
[----:B------:R-:W-:-:S04]  /*0a70*/  LOP3.LUT R2, R2, 0x1, RZ, 0xc0, !PT ;  /* 0x0000000102027812 */ /* 0x000fc800078ec0ff */
[----:B------:R-:W-:-:S07]  /*0a80*/  ISETP.NE.U32.AND P1, PT, R2, 0x1, PT ;  /* 0x000000010200780c */ /* 0x000fce0003f25070 */
[----:B------:R-:W-:Y:S06]  /*0a90*/  @!P0 BRA `(.L_x_3) ;  /* 0x0000000000748947 */ /* 0x000fec0003800000 */
[----:B------:R-:W2:Y:S01]  /*0aa0*/  LDC.64 R6, c[0x0][0x388] ;  /* 0x0000e200ff067b82 */ /* 0x000ea20000000a00 */
[----:B------:R-:W3:Y:S07]  /*0ab0*/  LDG.E R11, desc[UR6][R4.64] ;  /* 0x00000006040b7981 */ /* 0x000eee000c1e1900 */
[----:B01----:R-:W0:Y:S01]  /*0ac0*/  LDC.64 R8, c[0x0][0x380] ;  /* 0x0000e000ff087b82 */ /* 0x003e220000000a00 */
[----:B------:R-:W-:Y:S01]  /*0ad0*/  IMAD.IADD R21, R3, 0x1, R10 ;  /* 0x0000000103157824 */ /* 0x000fe200078e020a */
[----:B------:R-:W1:Y:S01]  /*0ae0*/  LDCU.64 UR4, c[0x0][0x380] ;  /* 0x00007000ff0477ac */ /* 0x000e620008000a00 */
[----:B--2---:R-:W-:-:S05]  /*0af0*/  IMAD.WIDE.U32 R6, R10, 0x4, R6 ;  /* 0x000000040a067825 */ /* 0x004fca00078e0006 */
[----:B------:R-:W2:Y:S01]  /*0b00*/  LDG.E R2, desc[UR6][R6.64] ;  /* 0x0000000606027981 */ /* 0x000ea2000c1e1900 */
[----:B0-----:R-:W-:-:S05]  /*0b10*/  IMAD.WIDE.U32 R20, R21, 0x8, R8 ;  /* 0x0000000815147825 */ /* 0x001fca00078e0008 */
[----:B------:R-:W4:Y:S01]  /*0b20*/  LDG.E.64 R14, desc[UR6][R20.64] ;  /* 0x00000006140e7981 */ /* 0x000f22000c1e1b00 */
[----:B---3--:R-:W-:-:S04]  /*0b30*/  IMAD.IADD R11, R0, 0x1, -R11 ;  /* 0x00000001000b7824 */ /* 0x008fc800078e0a0b */
[----:B------:R-:W0:Y:S02]  /*0b40*/  I2F.F64 R8, R11 ;  /* 0x0000000b00087312 */ /* 0x000e240000201c00 */
[----:B0-----:R-:W-:-:S06]  /*0b50*/  DMUL R8, R8, 0.5 ;  /* 0x3fe0000008087828 */ /* 0x001fcc0000000000 */
[----:B--2---:R-:W4:Y:S02]  /*0b60*/  I2F.F64 R12, R2 ;  /* 0x00000002000c7312 */ /* 0x004f240000201c00 */
[----:B----4-:R-:W-:-:S07]  /*0b70*/  DFMA R12, R8, R12, R14 ;  /* 0x0000000c080c722b */ /* 0x010fce000000000e */
[----:B------:R2:W-:Y:S04]  /*0b80*/  STG.E.64 desc[UR6][R20.64], R12 ;  /* 0x0000000c14007986 */ /* 0x0005e8000c101b06 */
[----:B------:R-:W3:Y:S01]  /*0b90*/  LDG.E R15, desc[UR6][R4.64] ;  /* 0x00000006040f7981 */ /* 0x000ee2000c1e1900 */
[----:B------:R-:W-:-:S03]  /*0ba0*/  IADD3 R9, P0, PT, R3, R10, RZ ;  /* 0x0000000a03097210 */ /* 0x000fc60007f1e0ff */
[----:B------:R-:W4:Y:S01]  /*0bb0*/  LDG.E R16, desc[UR6][R6.64+0x4] ;  /* 0x0000040606107981 */ /* 0x000f22000c1e1900 */
[----:B------:R-:W-:Y:S02]  /*0bc0*/  IADD3.X R14, PT, PT, RZ, RZ, RZ, P0, !PT ;  /* 0x000000ffff0e7210 */ /* 0x000fe400007fe4ff */
[----:B-1----:R-:W-:-:S04]  /*0bd0*/  LEA R8, P0, R9, UR4, 0x3 ;  /* 0x0000000409087c11 */ /* 0x002fc8000f8018ff */
[----:B------:R-:W-:-:S05]  /*0be0*/  LEA.HI.X R9, R9, UR5, R14, 0x3, P0 ;  /* 0x0000000509097c11 */ /* 0x000fca00080f1c0e */
[----:B------:R-:W5:Y:S01]  /*0bf0*/  LDG.E.64 R18, desc[UR6][R8.64+0x8] ;  /* 0x0000080608127981 */ /* 0x000f62000c1e1b00 */
[----:B------:R-:W-:Y:S02]  /*0c00*/  VIADD R10, R10, 0x2 ;  /* 0x000000020a0a7836 */ /* 0x000fe40000000000 */
[----:B---3--:R-:W-:-:S04]  /*0c10*/  IMAD.IADD R2, R0, 0x1, -R15 ;  /* 0x0000000100027824 */ /* 0x008fc800078e0a0f */
[----:B------:R-:W0:Y:S08]  /*0c20*/  I2F.F64 R14, R2 ;  /* 0x00000002000e7312 */ /* 0x000e300000201c00 */
[----:B----4-:R-:W5:Y:S01]  /*0c30*/  I2F.F64 R16, R16 ;  /* 0x0000001000107312 */ /* 0x010f620000201c00 */
[----:B0-----:R-:W-:-:S08]  /*0c40*/  DMUL R14, R14, 0.5 ;  /* 0x3fe000000e0e7828 */ /* 0x001fd00000000000 */
[----:B-----5:R-:W-:-:S07]  /*0c50*/  DFMA R14, R14, R16, R18 ;  /* 0x000000100e0e722b */ /* 0x020fce0000000012 */
[----:B------:R2:W-:Y:S04]  /*0c60*/  STG.E.64 desc[UR6][R8.64+0x8], R14 ;  /* 0x0000080e08007986 */ /* 0x0005e8000c101b06 */
.L_x_3:
[----:B------:R-:W-:Y:S05]  /*0c70*/  @P1 EXIT ;  /* 0x000000000000194d */ /* 0x000fea0003800000 */
[----:B------:R-:W3:Y:S01]  /*0c80*/  LDC.64 R6, c[0x0][0x388] ;  /* 0x0000e200ff067b82 */ /* 0x000ee20000000a00 */
[----:B------:R-:W4:Y:S07]  /*0c90*/  LDG.E R5, desc[UR6][R4.64] ;  /* 0x0000000604057981 */ /* 0x000f2e000c1e1900 */
[----:B012---:R-:W0:Y:S01]  /*0ca0*/  LDC.64 R8, c[0x0][0x380] ;  /* 0x0000e000ff087b82 */ /* 0x007e220000000a00 */
[----:B------:R-:W-:Y:S01]  /*0cb0*/  IADD3 R11, PT, PT, R3, R10, RZ ;  /* 0x0000000a030b7210 */ /* 0x000fe20007ffe0ff */
[----:B---3--:R-:W-:-:S06]  /*0cc0*/  IMAD.WIDE.U32 R6, R10, 0x4, R6 ;  /* 0x000000040a067825 */ /* 0x008fcc00078e0006 */
[----:B------:R-:W2:Y:S01]  /*0cd0*/  LDG.E R6, desc[UR6][R6.64] ;  /* 0x0000000606067981 */ /* 0x000ea2000c1e1900 */
[----:B0-----:R-:W-:-:S05]  /*0ce0*/  IMAD.WIDE.U32 R10, R11, 0x8, R8 ;  /* 0x000000080b0a7825 */ /* 0x001fca00078e0008 */
[----:B------:R-:W3:Y:S01]  /*0cf0*/  LDG.E.64 R12, desc[UR6][R10.64] ;  /* 0x000000060a0c7981 */ /* 0x000ee2000c1e1b00 */
[----:B----4-:R-:W-:-:S04]  /*0d00*/  IMAD.IADD R0, R0, 0x1, -R5 ;  /* 0x0000000100007824 */ /* 0x010fc800078e0a05 */
[----:B------:R-:W0:Y:S02]  /*0d10*/  I2F.F64 R2, R0 ;  /* 0x0000000000027312 */ /* 0x000e240000201c00 */
[----:B0-----:R-:W-:-:S06]  /*0d20*/  DMUL R2, R2, 0.5 ;  /* 0x3fe0000002027828 */ /* 0x001fcc0000000000 */
[----:B--2---:R-:W3:Y:S02]  /*0d30*/  I2F.F64 R8, R6 ;  /* 0x0000000600087312 */ /* 0x004ee40000201c00 */
[----:B---3--:R-:W-:-:S07]  /*0d40*/  DFMA R2, R2, R8, R12 ;  /* 0x000000080202722b */ /* 0x008fce000000000c */
[----:B------:R-:W-:Y:S01]  /*0d50*/  STG.E.64 desc[UR6][R10.64], R2 ;  /* 0x000000020a007986 */ /* 0x000fe2000c101b06 */
[----:B------:R-:W-:Y:S05]  /*0d60*/  EXIT ;  /* 0x000000000000794d */ /* 0x000fea0003800000 */
.L_x_4:
[----:B------:R-:W-:-:S00]  /*0d70*/  BRA `(.L_x_4) ;  /* 0xfffffffc00fc7947 */ /* 0x000fc0000383ffff */
[----:B------:R-:W-:-:S00]  /*0d80*/  NOP ;  /* 0x0000000000007918 */ /* 0x000fc00000000000 */
[----:B------:R-:W-:-:S00]  /*0d90*/  NOP ;  /* 0x0000000000007918 */ /* 0x000fc00000000000 */
[----:B------:R-:W-:-:S00]  /*0da0*/  NOP ;  /* 0x0000000000007918 */ /* 0x000fc00000000000 */
[----:B------:R-:W-:-:S00]  /*0db0*/  NOP ;  /* 0x0000000000007918 */ /* 0x000fc00000000000 */
[----:B------:R-:W-:-:S00]  /*0dc0*/  NOP ;  /* 0x0000000000007918 */ /* 0x000fc00000000000 */
[----:B------:R-:W-:-:S00]  /*0dd0*/  NOP ;  /* 0x0000000000007918 */ /* 0x000fc00000000000 */
[----:B------:R-:W-:-:S00]  /*0de0*/  NOP ;  /* 0x0000000000007918 */ /* 0x000fc00000000000 */
[----:B------:R-:W-:-:S00]  /*0df0*/  NOP ;  /* 0x0000000000007918 */ /* 0x000fc00000000000 */
.L_x_13:


//--------------------- .text._Z18calcularYoutKernelPKiPKdPii --------------------------
	.section	.text._Z18calcularYoutKernelPKiPKdPii,"ax",@progbits
	.align	128
        .global         _Z18calcularYoutKernelPKiPKdPii
        .type           _Z18calcularYoutKernelPKiPKdPii,@function
        .size           _Z18calcularYoutKernelPKiPKdPii,(.L_x_14 - _Z18calcularYoutKernelPKiPKdPii)
        .other          _Z18calcularYoutKernelPKiPKdPii,@"STO_CUDA_ENTRY STV_DEFAULT"
_Z18calcularYoutKernelPKiPKdPii:
.text._Z18calcularYoutKernelPKiPKdPii:
[----:B------:R-:W-:Y:S01]  /*0000*/  LDC R1, c[0x0][0x37c] ;  /* 0x0000df00ff017b82 */ /* 0x000fe20000000800 */
[----:B------:R-:W0:Y:S01]  /*0010*/  LDCU UR6, c[0x0][0x398] ;  /* 0x00007300ff0677ac */ /* 0x000e220008000800 */
[----:B------:R-:W1:Y:S01]  /*0020*/  S2R R0, SR_TID.X ;  /* 0x0000000000007919 */ /* 0x000e620000002100 */
[----:B------:R-:W-:Y:S01]  /*0030*/  IMAD.MOV.U32 R5, RZ, RZ, RZ ;  /* 0x000000ffff057224 */ /* 0x000fe200078e00ff */
[----:B------:R-:W2:Y:S01]  /*0040*/  LDCU.64 UR10, c[0x0][0x358] ;  /* 0x00006b00ff0a77ac */ /* 0x000ea20008000a00 */
[----:B0-----:R-:W-:-:S09]  /*0050*/  UISETP.GE.AND UP0, UPT, UR6, 0x1, UPT ;  /* 0x000000010600788c */ /* 0x001fd2000bf06270 */
[----:B--2---:R-:W-:Y:S05]  /*0060*/  BRA.U !UP0, `(.L_x_5) ;  /* 0x0000000d08147547 */ /* 0x004fea000b800000 */
[----:B------:R-:W-:Y:S02]  /*0070*/  UISETP.GE.U32.AND UP1, UPT, UR6, 0x10, UPT ;  /* 0x000000100600788c */ /* 0x000fe4000bf26070 */
[----:B-1----:R-:W-:Y:S01]  /*0080*/  IMAD R2, R0, UR6, RZ ;  /* 0x0000000600027c24 */ /* 0x002fe2000f8e02ff */
[----:B------:R-:W-:Y:S01]  /*0090*/  ULOP3.LUT UR7, UR6, 0xf, URZ, 0xc0, !UPT ;  /* 0x0000000f06077892 */ /* 0x000fe2000f8ec0ff */
[----:B------:R-:W-:Y:S01]  /*00a0*/  IMAD.MOV.U32 R3, RZ, RZ, RZ ;  /* 0x000000ffff037224 */ /* 0x000fe200078e00ff */
[----:B------:R-:W-:Y:S02]  /*00b0*/  CS2R R16, SRZ ;  /* 0x0000000000107805 */ /* 0x000fe4000001ff00 */
[----:B------:R-:W-:Y:S02]  /*00c0*/  UISETP.NE.AND UP0, UPT, UR7, URZ, UPT ;  /* 0x000000ff0700728c */ /* 0x000fe4000bf05270 */
[----:B------:R-:W-:Y:S09]  /*00d0*/  BRA.U !UP1, `(.L_x_6) ;  /* 0x0000000509507547 */ /* 0x000ff2000b800000 */
[----:B------:R-:W0:Y:S01]  /*00e0*/  LDC.64 R4, c[0x0][0x388] ;  /* 0x0000e200ff047b82 */ /* 0x000e220000000a00 */
[----:B------:R-:W1:Y:S01]  /*00f0*/  LDCU.64 UR4, c[0x0][0x380] ;  /* 0x00007000ff0477ac */ /* 0x000e620008000a00 */
[----:B------:R-:W-:Y:S01]  /*0100*/  CS2R R16, SRZ ;  /* 0x0000000000107805 */ /* 0x000fe2000001ff00 */
[----:B------:R-:W-:-:S04]  /*0110*/  ULOP3.LUT UR8, UR6, 0x7ffffff0, URZ, 0xc0, !UPT ;  /* 0x7ffffff006087892 */ /* 0x000fc8000f8ec0ff */
[----:B------:R-:W-:Y:S02]  /*0120*/  UIADD3 UR9, UPT, UPT, -UR8, URZ, URZ ;  /* 0x000000ff08097290 */ /* 0x000fe4000fffe1ff */
[----:B------:R-:W-:Y:S01]  /*0130*/  IMAD.U32 R3, RZ, RZ, UR8 ;  /* 0x00000008ff037e24 */ /* 0x000fe2000f8e00ff */
[----:B-1----:R-:W-:-:S04]  /*0140*/  UIADD3 UR4, UP1, UPT, UR4, 0x20, URZ ;  /* 0x0000002004047890 */ /* 0x002fc8000ff3e0ff */
[----:B------:R-:W-:Y:S01]  /*0150*/  UIADD3.X UR5, UPT, UPT, URZ, UR5, URZ, UP1, !UPT ;  /* 0x00000005ff057290 */ /* 0x000fe20008ffe4ff */
[----:B0-----:R-:W-:-:S04]  /*0160*/  IMAD.WIDE.U32 R4, R2, 0x8, R4 ;  /* 0x0000000802047825 */ /* 0x001fc800078e0004 */
[----:B------:R-:W-:Y:S01]  /*0170*/  IMAD.U32 R6, RZ, RZ, UR4 ;  /* 0x00000004ff067e24 */ /* 0x000fe2000f8e00ff */
[----:B------:R-:W-:Y:S02]  /*0180*/  IADD3 R8, P0, PT, R4, 0x40, RZ ;  /* 0x0000004004087810 */ /* 0x000fe40007f1e0ff */
[----:B------:R-:W-:Y:S02]  /*0190*/  MOV R7, UR5 ;  /* 0x0000000500077c02 */ /* 0x000fe40008000f00 */
[----:B------:R-:W-:-:S09]  /*01a0*/  IADD3.X R9, PT, PT, RZ, R5, RZ, P0, !PT ;  /* 0x00000005ff097210 */ /* 0x000fd200007fe4ff */
.L_x_7:
[----:B------:R-:W2:Y:S04]  /*01b0*/  LDG.E R24, desc[UR10][R6.64+-0x20] ;  /* 0xffffe00a06187981 */ /* 0x000ea8000c1e1900 */
[----:B------:R-:W3:Y:S04]  /*01c0*/  LDG.E.64 R12, desc[UR10][R8.64+-0x40] ;  /* 0xffffc00a080c7981 */ /* 0x000ee8000c1e1b00 */
[----:B------:R-:W4:Y:S04]  /*01d0*/  LDG.E R26, desc[UR10][R6.64+-0x1c] ;  /* 0xffffe40a061a7981 */ /* 0x000f28000c1e1900 */
[----:B------:R-:W5:Y:S04]  /*01e0*/  LDG.E.64 R14, desc[UR10][R8.64+-0x38] ;  /* 0xffffc80a080e7981 */ /* 0x000f68000c1e1b00 */
[----:B------:R-:W5:Y:S04]  /*01f0*/  LDG.E R29, desc[UR10][R6.64+-0x18] ;  /* 0xffffe80a061d7981 */ /* 0x000f68000c1e1900 */
[----:B------:R-:W5:Y:S04]  /*0200*/  LDG.E.64 R20, desc[UR10][R8.64+-0x30] ;  /* 0xffffd00a08147981 */ /* 0x000f68000c1e1b00 */
[----:B------:R-:W5:Y:S04]  /*0210*/  LDG.E R27, desc[UR10][R6.64+-0x14] ;  /* 0xffffec0a061b7981 */ /* 0x000f68000c1e1900 */
[----:B------:R-:W5:Y:S04]  /*0220*/  LDG.E.64 R18, desc[UR10][R8.64+-0x28] ;  /* 0xffffd80a08127981 */ /* 0x000f68000c1e1b00 */
[----:B------:R-:W5:Y:S04]  /*0230*/  LDG.E R28, desc[UR10][R6.64+-0x10] ;  /* 0xfffff00a061c7981 */ /* 0x000f68000c1e1900 */
[----:B------:R-:W5:Y:S04]  /*0240*/  LDG.E.64 R10, desc[UR10][R8.64+-0x20] ;  /* 0xffffe00a080a7981 */ /* 0x000f68000c1e1b00 */
[----:B------:R-:W5:Y:S04]  /*0250*/  LDG.E R4, desc[UR10][R6.64+-0xc] ;  /* 0xfffff40a06047981 */ /* 0x000f68000c1e1900 */
[----:B------:R-:W5:Y:S04]  /*0260*/  LDG.E R5, desc[UR10][R6.64+-0x8] ;  /* 0xfffff80a06057981 */ /* 0x000f68000c1e1900 */
[----:B------:R-:W5:Y:S01]  /*0270*/  LDG.E R25, desc[UR10][R6.64+-0x4] ;  /* 0xfffffc0a06197981 */ /* 0x000f62000c1e1900 */
[----:B--2---:R0:W3:Y:S03]  /*0280*/  I2F.F64 R22, R24 ;  /* 0x0000001800167312 */ /* 0x0040e60000201c00 */
[----:B0-----:R-:W2:Y:S01]  /*0290*/  LDG.E R24, desc[UR10][R6.64] ;  /* 0x0000000a06187981 */ /* 0x001ea2000c1e1900 */
[----:B---3--:R-:W-:-:S03]  /*02a0*/  DFMA R22, R22, R12, R16 ;  /* 0x0000000c1616722b */ /* 0x008fc60000000010 */
[----:B------:R-:W3:Y:S01]  /*02b0*/  LDG.E.64 R12, desc[UR10][R8.64+-0x18] ;  /* 0xffffe80a080c7981 */ /* 0x000ee2000c1e1b00 */
[----:B----4-:R0:W5:Y:S03]  /*02c0*/  I2F.F64 R16, R26 ;  /* 0x0000001a00107312 */ /* 0x0101660000201c00 */
[----:B0-----:R-:W4:Y:S01]  /*02d0*/  LDG.E R26, desc[UR10][R6.64+0x4] ;  /* 0x0000040a061a7981 */ /* 0x001f22000c1e1900 */
[----:B-----5:R-:W-:-:S04]  /*02e0*/  DFMA R14, R16, R14, R22 ;  /* 0x0000000e100e722b */ /* 0x020fc80000000016 */
[----:B------:R0:W1:Y:S01]  /*02f0*/  I2F.F64 R16, R29 ;  /* 0x0000001d00107312 */ /* 0x0000620000201c00 */
[----:B------:R-:W5:Y:S04]  /*0300*/  LDG.E.64 R22, desc[UR10][R8.64] ;  /* 0x0000000a08167981 */ /* 0x000f68000c1e1b00 */
[----:B0-----:R-:W5:Y:S01]  /*0310*/  LDG.E R29, desc[UR10][R6.64+0x10] ;  /* 0x0000100a061d7981 */ /* 0x001f62000c1e1900 */
[----:B-1----:R-:W-:Y:S02]  /*0320*/  DFMA R20, R16, R20, R14 ;  /* 0x000000141014722b */ /* 0x002fe4000000000e */
[----:B------:R0:W1:Y:S01]  /*0330*/  I2F.F64 R16, R27 ;  /* 0x0000001b00107312 */ /* 0x0000620000201c00 */
[----:B------:R-:W2:Y:S04]  /*0340*/  LDG.E.64 R14, desc[UR10][R8.64+-0x10] ;  /* 0xfffff00a080e7981 */ /* 0x000ea8000c1e1b00 */
[----:B0-----:R-:W5:Y:S01]  /*0350*/  LDG.E R27, desc[UR10][R6.64+0x8] ;  /* 0x0000080a061b7981 */ /* 0x001f62000c1e1900 */
[----:B-1----:R-:W-:-:S03]  /*0360*/  DFMA R16, R16, R18, R20 ;  /* 0x000000121010722b */ /* 0x002fc60000000014 */
[----:B------:R-:W4:Y:S01]  /*0370*/  LDG.E.64 R18, desc[UR10][R8.64+-0x8] ;  /* 0xfffff80a08127981 */ /* 0x000f22000c1e1b00 */
[----:B------:R0:W1:Y:S03]  /*0380*/  I2F.F64 R20, R28 ;  /* 0x0000001c00147312 */ /* 0x0000660000201c00 */
[----:B0-----:R-:W5:Y:S01]  /*0390*/  LDG.E R28, desc[UR10][R6.64+0xc] ;  /* 0x00000c0a061c7981 */ /* 0x001f62000c1e1900 */
[----:B-1----:R-:W-:-:S03]  /*03a0*/  DFMA R16, R20, R10, R16 ;  /* 0x0000000a1410722b */ /* 0x002fc60000000010 */
[----:B------:R-:W5:Y:S01]  /*03b0*/  LDG.E.64 R10, desc[UR10][R8.64+0x8] ;  /* 0x0000080a080a7981 */ /* 0x000f62000c1e1b00 */
[----:B------:R0:W3:Y:S03]  /*03c0*/  I2F.F64 R20, R4 ;  /* 0x0000000400147312 */ /* 0x0000e60000201c00 */
[----:B0-----:R-:W5:Y:S01]  /*03d0*/  LDG.E R4, desc[UR10][R6.64+0x14] ;  /* 0x0000140a06047981 */ /* 0x001f62000c1e1900 */
[----:B---3--:R-:W-:-:S03]  /*03e0*/  DFMA R16, R20, R12, R16 ;  /* 0x0000000c1410722b */ /* 0x008fc60000000010 */
[----:B------:R-:W3:Y:S01]  /*03f0*/  LDG.E.64 R12, desc[UR10][R8.64+0x10] ;  /* 0x0000100a080c7981 */ /* 0x000ee2000c1e1b00 */
[----:B------:R0:W2:Y:S03]  /*0400*/  I2F.F64 R20, R5 ;  /* 0x0000000500147312 */ /* 0x0000a60000201c00 */
[----:B0-----:R-:W3:Y:S01]  /*0410*/  LDG.E R5, desc[UR10][R6.64+0x18] ;  /* 0x0000180a06057981 */ /* 0x001ee2000c1e1900 */
[----:B--2---:R-:W-:-:S04]  /*0420*/  DFMA R14, R20, R14, R16 ;  /* 0x0000000e140e722b */ /* 0x004fc80000000010 */
[----:B------:R-:W4:Y:S08]  /*0430*/  I2F.F64 R16, R25 ;  /* 0x0000001900107312 */ /* 0x000f300000201c00 */
[----:B------:R0:W5:Y:S01]  /*0440*/  I2F.F64 R20, R24 ;  /* 0x0000001800147312 */ /* 0x0001620000201c00 */
[----:B----4-:R-:W-:Y:S01]  /*0450*/  DFMA R14, R16, R18, R14 ;  /* 0x00000012100e722b */ /* 0x010fe2000000000e */
[----:B0-----:R0:W2:Y:S06]  /*0460*/  LDG.E R24, desc[UR10][R6.64+0x1c] ;  /* 0x00001c0a06187981 */ /* 0x0010ac000c1e1900 */
[----:B------:R-:W1:Y:S01]  /*0470*/  I2F.F64 R18, R26 ;  /* 0x0000001a00127312 */ /* 0x000e620000201c00 */
[----:B------:R-:W4:Y:S01]  /*0480*/  LDG.E.64 R16, desc[UR10][R8.64+0x18] ;  /* 0x0000180a08107981 */ /* 0x000f22000c1e1b00 */
[----:B-----5:R-:W-:-:S03]  /*0490*/  DFMA R20, R20, R22, R14 ;  /* 0x000000161414722b */ /* 0x020fc6000000000e */
[----:B------:R-:W5:Y:S03]  /*04a0*/  LDG.E.64 R14, desc[UR10][R8.64+0x20] ;  /* 0x0000200a080e7981 */ /* 0x000f66000c1e1b00 */
[----:B------:R-:W3:Y:S02]  /*04b0*/  I2F.F64 R22, R27 ;  /* 0x0000001b00167312 */ /* 0x000ee40000201c00 */
[----:B-1----:R-:W-:Y:S01]  /*04c0*/  DFMA R18, R18, R10, R20 ;  /* 0x0000000a1212722b */ /* 0x002fe20000000014 */
[----:B------:R-:W2:Y:S04]  /*04d0*/  LDG.E.64 R10, desc[UR10][R8.64+0x28] ;  /* 0x0000280a080a7981 */ /* 0x000ea8000c1e1b00 */
[----:B------:R-:W2:Y:S03]  /*04e0*/  LDG.E.64 R20, desc[UR10][R8.64+0x30] ;  /* 0x0000300a08147981 */ /* 0x000ea6000c1e1b00 */
[----:B---3--:R-:W-:Y:S01]  /*04f0*/  DFMA R18, R22, R12, R18 ;  /* 0x0000000c1612722b */ /* 0x008fe20000000012 */
[----:B------:R1:W3:Y:S01]  /*0500*/  LDG.E.64 R12, desc[UR10][R8.64+0x38] ;  /* 0x0000380a080c7981 */ /* 0x0002e2000c1e1b00 */
[----:B------:R-:W4:Y:S08]  /*0510*/  I2F.F64 R22, R28 ;  /* 0x0000001c00167312 */ /* 0x000f300000201c00 */
[----:B------:R-:W5:Y:S01]  /*0520*/  I2F.F64 R26, R29 ;  /* 0x0000001d001a7312 */ /* 0x000f620000201c00 */
[----:B------:R-:W-:-:S04]  /*0530*/  UIADD3 UR9, UPT, UPT, UR9, 0x10, URZ ;  /* 0x0000001009097890 */ /* 0x000fc8000fffe0ff */
[----:B------:R-:W-:Y:S01]  /*0540*/  UISETP.NE.AND UP1, UPT, UR9, URZ, UPT ;  /* 0x000000ff0900728c */ /* 0x000fe2000bf25270 */
[----:B0-----:R-:W-:Y:S02]  /*0550*/  IADD3 R6, P0, PT, R6, 0x40, RZ ;  /* 0x0000004006067810 */ /* 0x001fe40007f1e0ff */
[----:B-1----:R-:W-:Y:S01]  /*0560*/  IADD3 R8, P1, PT, R8, 0x80, RZ ;  /* 0x0000008008087810 */ /* 0x002fe20007f3e0ff */
[----:B----4-:R-:W-:Y:S01]  /*0570*/  DFMA R16, R22, R16, R18 ;  /* 0x000000101610722b */ /* 0x010fe20000000012 */
[----:B------:R-:W2:Y:S07]  /*0580*/  I2F.F64 R18, R4 ;  /* 0x0000000400127312 */ /* 0x000eae0000201c00 */
[----:B-----5:R-:W-:-:S02]  /*0590*/  DFMA R14, R26, R14, R16 ;  /* 0x0000000e1a0e722b */ /* 0x020fc40000000010 */
[----:B------:R-:W0:Y:S06]  /*05a0*/  I2F.F64 R16, R5 ;  /* 0x0000000500107312 */ /* 0x000e2c0000201c00 */
[----:B--2---:R-:W-:Y:S02]  /*05b0*/  DFMA R10, R18, R10, R14 ;  /* 0x0000000a120a722b */ /* 0x004fe4000000000e */
[----:B------:R-:W3:Y:S06]  /*05c0*/  I2F.F64 R24, R24 ;  /* 0x0000001800187312 */ /* 0x000eec0000201c00 */
[----:B0-----:R-:W-:Y:S01]  /*05d0*/  DFMA R16, R16, R20, R10 ;  /* 0x000000141010722b */ /* 0x001fe2000000000a */
[----:B------:R-:W-:-:S02]  /*05e0*/  IMAD.X R7, RZ, RZ, R7, P0 ;  /* 0x000000ffff077224 */ /* 0x000fc400000e0607 */
[----:B------:R-:W-:-:S05]  /*05f0*/  IMAD.X R9, RZ, RZ, R9, P1 ;  /* 0x000000ffff097224 */ /* 0x000fca00008e0609 */
[----:B---3--:R-:W-:Y:S01]  /*0600*/  DFMA R16, R24, R12, R16 ;  /* 0x0000000c1810722b */ /* 0x008fe20000000010 */
[----:B------:R-:W-:Y:S10]  /*0610*/  BRA.U UP1, `(.L_x_7) ;  /* 0xfffffff901e47547 */ /* 0x000ff4000b83ffff */
.L_x_6:
[----:B------:R-:W-:Y:S05]  /*0620*/  BRA.U !UP0, `(.L_x_8) ;  /* 0x00000005089c7547 */ /* 0x000fea000b800000 */
[----:B------:R-:W-:Y:S02]  /*0630*/  UISETP.GE.U32.AND UP0, UPT, UR7, 0x8, UPT ;  /* 0x000000080700788c */ /* 0x000fe4000bf06070 */
[----:B------:R-:W-:-:S04]  /*0640*/  ULOP3.LUT UR5, UR6, 0x7, URZ, 0xc0, !UPT ;  /* 0x0000000706057892 */ /* 0x000fc8000f8ec0ff */
[----:B------:R-:W-:-:S03]  /*0650*/  UISETP.NE.AND UP1, UPT, UR5, URZ, UPT ;  /* 0x000000ff0500728c */ /* 0x000fc6000bf25270 */
[----:B------:R-:W-:Y:S08]  /*0660*/  BRA.U !UP0, `(.L_x_9) ;  /* 0x0000000108ac7547 */ /* 0x000ff0000b800000 */
[----:B------:R-:W0:Y:S08]  /*0670*/  LDC.64 R28, c[0x0][0x380] ;  /* 0x0000e000ff1c7b82 */ /* 0x000e300000000a00 */
[----:B------:R-:W1:Y:S01]  /*0680*/  LDC.64 R4, c[0x0][0x388] ;  /* 0x0000e200ff047b82 */ /* 0x000e620000000a00 */
[----:B------:R-:W-:Y:S01]  /*0690*/  IADD3 R7, PT, PT, R2, R3, RZ ;  /* 0x0000000302077210 */ /* 0x000fe20007ffe0ff */
[----:B------:R-:W2:Y:S01]  /*06a0*/  LDCU.64 UR8, c[0x0][0x388] ;  /* 0x00007100ff0877ac */ /* 0x000ea20008000a00 */
[----:B0-----:R-:W-:-:S05]  /*06b0*/  IMAD.WIDE.U32 R28, R3, 0x4, R28 ;  /* 0x00000004031c7825 */ /* 0x001fca00078e001c */
[----:B------:R-:W3:Y:S01]  /*06c0*/  LDG.E R26, desc[UR10][R28.64] ;  /* 0x0000000a1c1a7981 */ /* 0x000ee2000c1e1900 */
[----:B-1----:R-:W-:-:S03]  /*06d0*/  IMAD.WIDE.U32 R4, R7, 0x8, R4 ;  /* 0x0000000807047825 */ /* 0x002fc600078e0004 */
[----:B------:R-:W4:Y:S01]  /*06e0*/  LDG.E R20, desc[UR10][R28.64+0x4] ;  /* 0x0000040a1c147981 */ /* 0x000f22000c1e1900 */
[----:B------:R-:W-:-:S03]  /*06f0*/  IADD3 R6, P0, PT, R2, R3, RZ ;  /* 0x0000000302067210 */ /* 0x000fc60007f1e0ff */
[----:B------:R-:W5:Y:S04]  /*0700*/  LDG.E R25, desc[UR10][R28.64+0x8] ;  /* 0x0000080a1c197981 */ /* 0x000f68000c1e1900 */
[----:B------:R-:W4:Y:S01]  /*0710*/  LDG.E.64 R4, desc[UR10][R4.64] ;  /* 0x0000000a04047981 */ /* 0x000f22000c1e1b00 */
[----:B------:R-:W-:Y:S01]  /*0720*/  IMAD.X R7, RZ, RZ, RZ, P0 ;  /* 0x000000ffff077224 */ /* 0x000fe200000e06ff */
[C---:B--2---:R-:W-:Y:S02]  /*0730*/  LEA R10, P0, R6.reuse, UR8, 0x3 ;  /* 0x00000008060a7c11 */ /* 0x044fe4000f8018ff */
[----:B------:R-:W2:Y:S02]  /*0740*/  LDG.E R24, desc[UR10][R28.64+0xc] ;  /* 0x00000c0a1c187981 */ /* 0x000ea4000c1e1900 */
[----:B------:R-:W-:-:S02]  /*0750*/  LEA.HI.X R11, R6, UR9, R7, 0x3, P0 ;  /* 0x00000009060b7c11 */ /* 0x000fc400080f1c07 */
[----:B------:R-:W2:Y:S04]  /*0760*/  LDG.E R7, desc[UR10][R28.64+0x10] ;  /* 0x0000100a1c077981 */ /* 0x000ea8000c1e1900 */
[----:B------:R-:W5:Y:S04]  /*0770*/  LDG.E.64 R8, desc[UR10][R10.64+0x8] ;  /* 0x0000080a0a087981 */ /* 0x000f68000c1e1b00 */
[----:B------:R-:W2:Y:S04]  /*0780*/  LDG.E.64 R12, desc[UR10][R10.64+0x10] ;  /* 0x0000100a0a0c7981 */ /* 0x000ea8000c1e1b00 */
[----:B------:R-:W2:Y:S04]  /*0790*/  LDG.E.64 R14, desc[UR10][R10.64+0x18] ;  /* 0x0000180a0a0e7981 */ /* 0x000ea8000c1e1b00 */
[----:B------:R-:W2:Y:S04]  /*07a0*/  LDG.E R6, desc[UR10][R28.64+0x14] ;  /* 0x0000140a1c067981 */ /* 0x000ea8000c1e1900 */
[----:B------:R-:W2:Y:S01]  /*07b0*/  LDG.E.64 R22, desc[UR10][R10.64+0x28] ;  /* 0x0000280a0a167981 */ /* 0x000ea2000c1e1b00 */
[----:B---3--:R-:W4:Y:S02]  /*07c0*/  I2F.F64 R18, R26 ;  /* 0x0000001a00127312 */ /* 0x008f240000201c00 */
[----:B----4-:R-:W-:-:S06]  /*07d0*/  DFMA R16, R18, R4, R16 ;  /* 0x000000041210722b */ /* 0x010fcc0000000010 */
[----:B------:R0:W5:Y:S01]  /*07e0*/  I2F.F64 R18, R20 ;  /* 0x0000001400127312 */ /* 0x0001620000201c00 */
[----:B------:R-:W3:Y:S04]  /*07f0*/  LDG.E R5, desc[UR10][R28.64+0x18] ;  /* 0x0000180a1c057981 */ /* 0x000ee8000c1e1900 */
[----:B------:R2:W4:Y:S04]  /*0800*/  LDG.E R4, desc[UR10][R28.64+0x1c] ;  /* 0x00001c0a1c047981 */ /* 0x000528000c1e1900 */
[----:B0-----:R-:W3:Y:S01]  /*0810*/  LDG.E.64 R20, desc[UR10][R10.64+0x20] ;  /* 0x0000200a0a147981 */ /* 0x001ee2000c1e1b00 */
[----:B-----5:R-:W-:-:S03]  /*0820*/  DFMA R8, R18, R8, R16 ;  /* 0x000000081208722b */ /* 0x020fc60000000010 */
[----:B------:R-:W5:Y:S04]  /*0830*/  LDG.E.64 R16, desc[UR10][R10.64+0x30] ;  /* 0x0000300a0a107981 */ /* 0x000f68000c1e1b00 */
[----:B------:R-:W5:Y:S01]  /*0840*/  LDG.E.64 R18, desc[UR10][R10.64+0x38] ;  /* 0x0000380a0a127981 */ /* 0x000f62000c1e1b00 */
[----:B------:R-:W0:Y:S08]  /*0850*/  I2F.F64 R26, R25 ;  /* 0x00000019001a7312 */ /* 0x000e300000201c00 */
[----:B--2---:R-:W1:Y:S01]  /*0860*/  I2F.F64 R28, R24 ;  /* 0x00000018001c7312 */ /* 0x004e620000201c00 */
[----:B0-----:R-:W-:-:S07]  /*0870*/  DFMA R8, R26, R12, R8 ;  /* 0x0000000c1a08722b */ /* 0x001fce0000000008 */
[----:B------:R-:W3:Y:S01]  /*0880*/  I2F.F64 R12, R7 ;  /* 0x00000007000c7312 */ /* 0x000ee20000201c00 */
[----:B-1----:R-:W-:-:S07]  /*0890*/  DFMA R8, R28, R14, R8 ;  /* 0x0000000e1c08722b */ /* 0x002fce0000000008 */
[----:B------:R-:W0:Y:S01]  /*08a0*/  I2F.F64 R14, R6 ;  /* 0x00000006000e7312 */ /* 0x000e220000201c00 */
[----:B------:R-:W-:Y:S01]  /*08b0*/  IADD3 R3, PT, PT, R3, 0x8, RZ ;  /* 0x0000000803037810 */ /* 0x000fe20007ffe0ff */
[----:B---3--:R-:W-:-:S06]  /*08c0*/  DFMA R8, R12, R20, R8 ;  /* 0x000000140c08722b */ /* 0x008fcc0000000008 */
[----:B------:R-:W5:Y:S02]  /*08d0*/  I2F.F64 R12, R5 ;  /* 0x00000005000c7312 */ /* 0x000f640000201c00 */
[----:B0-----:R-:W-:-:S06]  /*08e0*/  DFMA R8, R14, R22, R8 ;  /* 0x000000160e08722b */ /* 0x001fcc0000000008 */
[----:B----4-:R-:W0:Y:S02]  /*08f0*/  I2F.F64 R14, R4 ;  /* 0x00000004000e7312 */ /* 0x010e240000201c00 */
[----:B-----5:R-:W-:-:S08]  /*0900*/  DFMA R16, R12, R16, R8 ;  /* 0x000000100c10722b */ /* 0x020fd00000000008 */
[----:B0-----:R-:W-:-:S11]  /*0910*/  DFMA R16, R14, R18, R16 ;  /* 0x000000120e10722b */ /* 0x001fd60000000010 */
.L_x_9:
[----:B------:R-:W-:Y:S05]  /*0920*/  BRA.U !UP1, `(.L_x_8) ;  /* 0x0000000109dc7547 */ /* 0x000fea000b800000 */
[----:B------:R-:W-:Y:S02]  /*0930*/  UISETP.GE.U32.AND UP0, UPT, UR5, 0x4, UPT ;  /* 0x000000040500788c */ /* 0x000fe4000bf06070 */
[----:B------:R-:W-:-:S04]  /*0940*/  ULOP3.LUT UR4, UR6, 0x3, URZ, 0xc0, !UPT ;  /* 0x0000000306047892 */ /* 0x000fc8000f8ec0ff */
[----:B------:R-:W-:-:S03]  /*0950*/  UISETP.NE.AND UP1, UPT, UR4, URZ, UPT ;  /* 0x000000ff0400728c */ /* 0x000fc6000bf25270 */
[----:B------:R-:W-:Y:S08]  /*0960*/  BRA.U !UP0, `(.L_x_10) ;  /* 0x00000001086c7547 */ /* 0x000ff0000b800000 */
[----:B------:R-:W0:Y:S01]  /*0970*/  LDC.64 R12, c[0x0][0x380] ;  /* 0x0000e000ff0c7b82 */ /* 0x000e220000000a00 */
[----:B------:R-:W1:Y:S07]  /*0980*/  LDCU.64 UR6, c[0x0][0x388] ;  /* 0x00007100ff0677ac */ /* 0x000e6e0008000a00 */
[----:B------:R-:W2:Y:S01]  /*0990*/  LDC.64 R4, c[0x0][0x388] ;  /* 0x0000e200ff047b82 */ /* 0x000ea20000000a00 */
[C---:B------:R-:W-:Y:S01]  /*09a0*/  IMAD.IADD R11, R2.reuse, 0x1, R3 ;  /* 0x00000001020b7824 */ /* 0x040fe200078e0203 */
[----:B------:R-:W-:Y:S01]  /*09b0*/  IADD3 R6, P0, PT, R2, R3, RZ ;  /* 0x0000000302067210 */ /* 0x000fe20007f1e0ff */
[----:B0-----:R-:W-:-:S05]  /*09c0*/  IMAD.WIDE.U32 R12, R3, 0x4, R12 ;  /* 0x00000004030c7825 */ /* 0x001fca00078e000c */
[----:B------:R-:W3:Y:S01]  /*09d0*/  LDG.E R22, desc[UR10][R12.64] ;  /* 0x0000000a0c167981 */ /* 0x000ee2000c1e1900 */
[----:B--2---:R-:W-:-:S03]  /*09e0*/  IMAD.WIDE.U32 R10, R11, 0x8, R4 ;  /* 0x000000080b0a7825 */ /* 0x004fc600078e0004 */
[----:B------:R-:W2:Y:S01]  /*09f0*/  LDG.E R18, desc[UR10][R12.64+0x4] ;  /* 0x0000040a0c127981 */ /* 0x000ea2000c1e1900 */
[----:B------:R-:W-:Y:S02]  /*0a00*/  IADD3.X R5, PT, PT, RZ, RZ, RZ, P0, !PT ;  /* 0x000000ffff057210 */ /* 0x000fe400007fe4ff */
[C---:B-1----:R-:W-:Y:S01]  /*0a10*/  LEA R14, P0, R6.reuse, UR6, 0x3 ;  /* 0x00000006060e7c11 */ /* 0x042fe2000f8018ff */
[----:B------:R-:W4:Y:S04]  /*0a20*/  LDG.E R23, desc[UR10][R12.64+0x8] ;  /* 0x0000080a0c177981 */ /* 0x000f28000c1e1900 */
[----:B------:R-:W5:Y:S01]  /*0a30*/  LDG.E.64 R10, desc[UR10][R10.64] ;  /* 0x0000000a0a0a7981 */ /* 0x000f62000c1e1b00 */
[----:B------:R-:W-:-:S03]  /*0a40*/  LEA.HI.X R15, R6, UR7, R5, 0x3, P0 ;  /* 0x00000007060f7c11 */ /* 0x000fc600080f1c05 */
[----:B------:R-:W4:Y:S04]  /*0a50*/  LDG.E R24, desc[UR10][R12.64+0xc] ;  /* 0x00000c0a0c187981 */ /* 0x000f28000c1e1900 */
[----:B------:R-:W4:Y:S04]  /*0a60*/  LDG.E.64 R6, desc[UR10][R14.64+0x8] ;  /* 0x0000080a0e067981 */ /* 0x000f28000c1e1b00 */
[----:B------:R-:W4:Y:S04]  /*0a70*/  LDG.E.64 R4, desc[UR10][R14.64+0x10] ;  /* 0x0000100a0e047981 */ /* 0x000f28000c1e1b00 */
[----:B------:R-:W4:Y:S01]  /*0a80*/  LDG.E.64 R8, desc[UR10][R14.64+0x18] ;  /* 0x0000180a0e087981 */ /* 0x000f22000c1e1b00 */
[----:B------:R-:W-:Y:S01]  /*0a90*/  VIADD R3, R3, 0x4 ;  /* 0x0000000403037836 */ /* 0x000fe20000000000 */
[----:B---3--:R-:W5:Y:S08]  /*0aa0*/  I2F.F64 R20, R22 ;  /* 0x0000001600147312 */ /* 0x008f700000201c00 */
[----:B--2---:R-:W0:Y:S01]  /*0ab0*/  I2F.F64 R18, R18 ;  /* 0x0000001200127312 */ /* 0x004e220000201c00 */
[----:B-----5:R-:W-:-:S07]  /*0ac0*/  DFMA R20, R20, R10, R16 ;  /* 0x0000000a1414722b */ /* 0x020fce0000000010 */
[----:B----4-:R-:W1:Y:S01]  /*0ad0*/  I2F.F64 R16, R23 ;  /* 0x0000001700107312 */ /* 0x010e620000201c00 */
[----:B0-----:R-:W-:-:S07]  /*0ae0*/  DFMA R6, R18, R6, R20 ;  /* 0x000000061206722b */ /* 0x001fce0000000014 */
[----:B------:R-:W0:Y:S01]  /*0af0*/  I2F.F64 R10, R24 ;  /* 0x00000018000a7312 */ /* 0x000e220000201c00 */
[----:B-1----:R-:W-:-:S08]  /*0b00*/  DFMA R16, R16, R4, R6 ;  /* 0x000000041010722b */ /* 0x002fd00000000006 */
[----:B0-----:R-:W-:-:S11]  /*0b10*/  DFMA R16, R10, R8, R16 ;  /* 0x000000080a10722b */ /* 0x001fd60000000010 */
.L_x_10:
[----:B------:R-:W-:Y:S05]  /*0b20*/  BRA.U !UP1, `(.L_x_8) ;  /* 0x00000001095c7547 */ /* 0x000fea000b800000 */
[----:B------:R-:W0:Y:S01]  /*0b30*/  LDC.64 R4, c[0x0][0x388] ;  /* 0x0000e200ff047b82 */ /* 0x000e220000000a00 */
[----:B------:R-:W-:Y:S01]  /*0b40*/  IADD3 R9, PT, PT, R2, R3, RZ ;  /* 0x0000000302097210 */ /* 0x000fe20007ffe0ff */
[----:B------:R-:W-:-:S06]  /*0b50*/  UIADD3 UR4, UPT, UPT, -UR4, URZ, URZ ;  /* 0x000000ff04047290 */ /* 0x000fcc000fffe1ff */
[----:B------:R-:W1:Y:S01]  /*0b60*/  LDC.64 R6, c[0x0][0x380] ;  /* 0x0000e000ff067b82 */ /* 0x000e620000000a00 */
[----:B0-----:R-:W-:-:S04]  /*0b70*/  IMAD.WIDE.U32 R4, R9, 0x8, R4 ;  /* 0x0000000809047825 */ /* 0x001fc800078e0004 */
[----:B------:R-:W-:Y:S01]  /*0b80*/  IMAD.MOV.U32 R8, RZ, RZ, R4 ;  /* 0x000000ffff087224 */ /* 0x000fe200078e0004 */
[----:B------:R-:W-:Y:S01]  /*0b90*/  MOV R9, R5 ;  /* 0x0000000500097202 */ /* 0x000fe20000000f00 */
[----:B-1----:R-:W-:-:S04]  /*0ba0*/  IMAD.WIDE.U32 R2, R3, 0x4, R6 ;  /* 0x0000000403027825 */ /* 0x002fc800078e0006 */
[----:B------:R-:W-:Y:S01]  /*0bb0*/  IMAD.MOV.U32 R6, RZ, RZ, R2 ;  /* 0x000000ffff067224 */ /* 0x000fe200078e0002 */
[----:B------:R-:W-:-:S07]  /*0bc0*/  MOV R7, R3 ;  /* 0x0000000300077202 */ /* 0x000fce0000000f00 */
.L_x_11:
[----:B------:R0:W2:Y:S01]  /*0bd0*/  LDG.E R2, desc[UR10][R6.64] ;  /* 0x0000000a06027981 */ /* 0x0000a2000c1e1900 */
[----:B------:R-:W-:Y:S01]  /*0be0*/  IMAD.MOV.U32 R4, RZ, RZ, R8 ;  /* 0x000000ffff047224 */ /* 0x000fe200078e0008 */
[----:B------:R-:W-:-:S06]  /*0bf0*/  MOV R5, R9 ;  /* 0x0000000900057202 */ /* 0x000fcc0000000f00 */
[----:B------:R-:W3:Y:S01]  /*0c00*/  LDG.E.64 R4, desc[UR10][R4.64] ;  /* 0x0000000a04047981 */ /* 0x000ee2000c1e1b00 */
[----:B------:R-:W-:Y:S01]  /*0c10*/  UIADD3 UR4, UPT, UPT, UR4, 0x1, URZ ;  /* 0x0000000104047890 */ /* 0x000fe2000fffe0ff */
[----:B------:R-:W-:Y:S02]  /*0c20*/  IADD3 R8, P0, PT, R8, 0x8, RZ ;  /* 0x0000000808087810 */ /* 0x000fe40007f1e0ff */
[----:B0-----:R-:W-:Y:S01]  /*0c30*/  IADD3 R6, P1, PT, R6, 0x4, RZ ;  /* 0x0000000406067810 */ /* 0x001fe20007f3e0ff */
[----:B------:R-:W-:Y:S02]  /*0c40*/  UISETP.NE.AND UP0, UPT, UR4, URZ, UPT ;  /* 0x000000ff0400728c */ /* 0x000fe4000bf05270 */
[----:B------:R-:W-:Y:S01]  /*0c50*/  IMAD.X R9, RZ, RZ, R9, P0 ;  /* 0x000000ffff097224 */ /* 0x000fe200000e0609 */
[----:B------:R-:W-:Y:S01]  /*0c60*/  IADD3.X R7, PT, PT, RZ, R7, RZ, P1, !PT ;  /* 0x00000007ff077210 */ /* 0x000fe20000ffe4ff */
[----:B--2---:R-:W3:Y:S02]  /*0c70*/  I2F.F64 R2, R2 ;  /* 0x0000000200027312 */ /* 0x004ee40000201c00 */
[----:B---3--:R-:W-:-:S03]  /*0c80*/  DFMA R16, R2, R4, R16 ;  /* 0x000000040210722b */ /* 0x008fc60000000010 */
[----:B------:R-:W-:Y:S08]  /*0c90*/  BRA.U UP0, `(.L_x_11) ;  /* 0xfffffffd00cc7547 */ /* 0x000ff0000b83ffff */
.L_x_8:
[----:B------:R-:W-:-:S06]  /*0ca0*/  DSETP.GT.AND P0, PT, R16, RZ, PT ;  /* 0x000000ff1000722a */ /* 0x000fcc0003f04000 */
[----:B------:R-:W-:-:S08]  /*0cb0*/  SEL R5, RZ, 0x1, !P0 ;  /* 0x00000001ff057807 */ /* 0x000fd00004000000 */
.L_x_5:
[----:B------:R-:W1:Y:S02]  /*0cc0*/  LDC.64 R2, c[0x0][0x390] ;  /* 0x0000e400ff027b82 */ /* 0x000e640000000a00 */
[----:B-1----:R-:W-:-:S05]  /*0cd0*/  IMAD.WIDE.U32 R2, R0, 0x4, R2 ;  /* 0x0000000400027825 */ /* 0x002fca00078e0002 */
[----:B------:R-:W-:Y:S01]  /*0ce0*/  STG.E desc[UR10][R2.64], R5 ;  /* 0x0000000502007986 */ /* 0x000fe2000c10190a */
[----:B------:R-:W-:Y:S05]  /*0cf0*/  EXIT ;  /* 0x000000000000794d */ /* 0x000fea0003800000 */
.L_x_12:
        /* <DEDUP_REMOVED lines=16> */
.L_x_14:


//--------------------- .nv.shared.reserved.0     --------------------------
	.section	.nv.shared.reserved.0,"aw",@nobits
	.weak		__nv_reservedSMEM_offset_0_alias
	.size		__nv_reservedSMEM_offset_0_alias, 0, 64
	.other		__nv_reservedSMEM_offset_0_alias,@"STO_CUDA_RESERVED_SHARED STV_DEFAULT"
__nv_reservedSMEM_offset_0_alias:
	.zero		0
	.zero		64


//--------------------- .nv.constant0._Z21actualizarPesosKernelPdPKiS1_S1_ii --------------------------
	.section	.nv.constant0._Z21actualizarPesosKernelPdPKiS1_S1_ii,"a",@progbits
	.sectionflags	@""
	.align	4
.nv.constant0._Z21actualizarPesosKernelPdPKiS1_S1_ii:
	.zero		936


//--------------------- .nv.constant0._Z18calcularYoutKernelPKiPKdPii --------------------------
	.section	.nv.constant0._Z18calcularYoutKernelPKiPKdPii,"a",@progbits
	.sectionflags	@""
	.align	4
.nv.constant0._Z18calcularYoutKernelPKiPKdPii:
	.zero		924


//--------------------- SYMBOLS --------------------------

	.type		.nv.reservedSmem.offset0,@object
	.size		.nv.reservedSmem.offset0,0x4
